	.target	sm_90a

	.elftype	@"ET_EXEC"


//--------------------- .note.nv.tkinfo           --------------------------
	.section	.note.nv.tkinfo,"",@"SHT_NOTE"
	.sectionflags	@"SHF_NOTE_NV_TKINFO"
	.tkinfo
        /*0018*/ 	.word	0x00000002
        /*0030*/ 	.string	""
        /*0030*/ 	.string	"ptxas"
        /*0030*/ 	.string	"Cuda compilation tools, release 13.0, V13.0.88"
        /*0030*/ 	.string	"Build cuda_13.0.r13.0/compiler.36424714_0"
        /*0030*/ 	.string	"-arch sm_90a -m 64 "



//--------------------- .note.nv.cuinfo           --------------------------
	.section	.note.nv.cuinfo,"",@"SHT_NOTE"
	.sectionflags	@"SHF_NOTE_NV_CUINFO"
        /*0018*/ 	.short	0x0002
        /*001a*/ 	.short	0x005a
        /*001c*/ 	.short	0x0082
	.zero		2


//--------------------- .nv.info                  --------------------------
	.section	.nv.info,"",@"SHT_CUDA_INFO"
	.align	4


	//----- nvinfo : EIATTR_REGCOUNT
	.align		4
        /*0000*/ 	.byte	0x04, 0x2f
        /*0002*/ 	.short	(.L_12 - .L_11)
	.align		4
.L_11:
        /*0004*/ 	.word	index@(_ZN7cutlass13device_kernelINS_4conv6kernel13ConvUniversalINS1_16ConvProblemShapeILNS1_8OperatorE0ELi3EEENS1_10collective14CollectiveConvINS1_46MainloopSm90TmaGmmaWarpSpecializedImplicitGemmILS5_0ELi11ELi3EN4cute5tupleIJNSA_1CILi2EEENSC_ILi1EEESE_EEENS1_36KernelImplicitTmaWarpSpecializedSm90ELi1EEENSB_IJNSC_ILi256EEENSC_ILi64EEENSB_IJSJ_EEEEEENS_12float_e4m3_tESM_NSA_8TiledMMAINSA_8MMA_AtomIJNSA_4SM904GMMA30MMA_64x64x32_F32E4M3E4M3_SS_TNILNSQ_7ScaleInE1ELSS_1EEEEEENSA_6LayoutINSB_IJSE_SE_SE_EEENSB_IJNSC_ILi0EEESX_SX_EEEEENSB_IJNSA_10UnderscoreES10_S10_EEEEENS7_6detail26Sm90ImplicitGemmTileTraitsINSA_20SM90_TMA_LOAD_IM2COLENSA_14ComposedLayoutINSA_7SwizzleILi2ELi4ELi3EEENSA_18smem_ptr_flag_bitsILi8EEENSV_INSB_IJNSB_IJNSC_ILi8EEENSC_ILi32EEEEEENSB_IJSJ_SE_EEENSB_IJSE_NSC_ILi11EEEEEEEEENSB_IJNSB_IJSJ_NSC_ILi512EEEEEENSB_IJSE_SX_EEENSB_IJSX_NSC_ILi16384EEEEEEEEEEEEEvEENS14_INSA_23SM90_TMA_LOAD_MULTICASTENS16_IS18_S1A_NSV_INSB_IJNSB_IJS1B_S1B_EEES1E_S1G_EEENSB_IJS1J_S1K_NSB_IJSX_NSC_ILi4096EEEEEEEEEEEEEvEEEENS_8epilogue10collective6detail29Sm90TmaWarpSpecializedAdapterINS22_15DefaultEpilogueISM_NSB_IJNSB_IJllllEEESE_SX_EEES27_NS21_6thread17LinearCombinationISM_Li1EffLNS28_9ScaleType4KindE0ELNS_15FloatRoundStyleE2ESM_EENS_4gemm15EpilogueDefaultEEEEEvvEEEEvNT_6ParamsE)
        /*0008*/ 	.word	0x000000fa


	//----- nvinfo : EIATTR_FRAME_SIZE
	.align		4
.L_12:
        /*000c*/ 	.byte	0x04, 0x11
        /*000e*/ 	.short	(.L_14 - .L_13)
	.align		4
.L_13:
        /*0010*/ 	.word	index@(_ZN7cutlass13device_kernelINS_4conv6kernel13ConvUniversalINS1_16ConvProblemShapeILNS1_8OperatorE0ELi3EEENS1_10collective14CollectiveConvINS1_46MainloopSm90TmaGmmaWarpSpecializedImplicitGemmILS5_0ELi11ELi3EN4cute5tupleIJNSA_1CILi2EEENSC_ILi1EEESE_EEENS1_36KernelImplicitTmaWarpSpecializedSm90ELi1EEENSB_IJNSC_ILi256EEENSC_ILi64EEENSB_IJSJ_EEEEEENS_12float_e4m3_tESM_NSA_8TiledMMAINSA_8MMA_AtomIJNSA_4SM904GMMA30MMA_64x64x32_F32E4M3E4M3_SS_TNILNSQ_7ScaleInE1ELSS_1EEEEEENSA_6LayoutINSB_IJSE_SE_SE_EEENSB_IJNSC_ILi0EEESX_SX_EEEEENSB_IJNSA_10UnderscoreES10_S10_EEEEENS7_6detail26Sm90ImplicitGemmTileTraitsINSA_20SM90_TMA_LOAD_IM2COLENSA_14ComposedLayoutINSA_7SwizzleILi2ELi4ELi3EEENSA_18smem_ptr_flag_bitsILi8EEENSV_INSB_IJNSB_IJNSC_ILi8EEENSC_ILi32EEEEEENSB_IJSJ_SE_EEENSB_IJSE_NSC_ILi11EEEEEEEEENSB_IJNSB_IJSJ_NSC_ILi512EEEEEENSB_IJSE_SX_EEENSB_IJSX_NSC_ILi16384EEEEEEEEEEEEEvEENS14_INSA_23SM90_TMA_LOAD_MULTICASTENS16_IS18_S1A_NSV_INSB_IJNSB_IJS1B_S1B_EEES1E_S1G_EEENSB_IJS1J_S1K_NSB_IJSX_NSC_ILi4096EEEEEEEEEEEEEvEEEENS_8epilogue10collective6detail29Sm90TmaWarpSpecializedAdapterINS22_15DefaultEpilogueISM_NSB_IJNSB_IJllllEEESE_SX_EEES27_NS21_6thread17LinearCombinationISM_Li1EffLNS28_9ScaleType4KindE0ELNS_15FloatRoundStyleE2ESM_EENS_4gemm15EpilogueDefaultEEEEEvvEEEEvNT_6ParamsE)
        /*0014*/ 	.word	0x00000000


	//----- nvinfo : EIATTR_MIN_STACK_SIZE
	.align		4
.L_14:
        /*0018*/ 	.byte	0x04, 0x12
        /*001a*/ 	.short	(.L_16 - .L_15)
	.align		4
.L_15:
        /*001c*/ 	.word	index@(_ZN7cutlass13device_kernelINS_4conv6kernel13ConvUniversalINS1_16ConvProblemShapeILNS1_8OperatorE0ELi3EEENS1_10collective14CollectiveConvINS1_46MainloopSm90TmaGmmaWarpSpecializedImplicitGemmILS5_0ELi11ELi3EN4cute5tupleIJNSA_1CILi2EEENSC_ILi1EEESE_EEENS1_36KernelImplicitTmaWarpSpecializedSm90ELi1EEENSB_IJNSC_ILi256EEENSC_ILi64EEENSB_IJSJ_EEEEEENS_12float_e4m3_tESM_NSA_8TiledMMAINSA_8MMA_AtomIJNSA_4SM904GMMA30MMA_64x64x32_F32E4M3E4M3_SS_TNILNSQ_7ScaleInE1ELSS_1EEEEEENSA_6LayoutINSB_IJSE_SE_SE_EEENSB_IJNSC_ILi0EEESX_SX_EEEEENSB_IJNSA_10UnderscoreES10_S10_EEEEENS7_6detail26Sm90ImplicitGemmTileTraitsINSA_20SM90_TMA_LOAD_IM2COLENSA_14ComposedLayoutINSA_7SwizzleILi2ELi4ELi3EEENSA_18smem_ptr_flag_bitsILi8EEENSV_INSB_IJNSB_IJNSC_ILi8EEENSC_ILi32EEEEEENSB_IJSJ_SE_EEENSB_IJSE_NSC_ILi11EEEEEEEEENSB_IJNSB_IJSJ_NSC_ILi512EEEEEENSB_IJSE_SX_EEENSB_IJSX_NSC_ILi16384EEEEEEEEEEEEEvEENS14_INSA_23SM90_TMA_LOAD_MULTICASTENS16_IS18_S1A_NSV_INSB_IJNSB_IJS1B_S1B_EEES1E_S1G_EEENSB_IJS1J_S1K_NSB_IJSX_NSC_ILi4096EEEEEEEEEEEEEvEEEENS_8epilogue10collective6detail29Sm90TmaWarpSpecializedAdapterINS22_15DefaultEpilogueISM_NSB_IJNSB_IJllllEEESE_SX_EEES27_NS21_6thread17LinearCombinationISM_Li1EffLNS28_9ScaleType4KindE0ELNS_15FloatRoundStyleE2ESM_EENS_4gemm15EpilogueDefaultEEEEEvvEEEEvNT_6ParamsE)
        /*0020*/ 	.word	0x00000000
.L_16:


//--------------------- .nv.compat                --------------------------
	.section	.nv.compat,"",@"SHT_CUDA_COMPAT_INFO"
	.align	4
        /*0000*/ 	.byte	0x02, 0x09, 0x01, 0x00, 0x02, 0x02, 0x04, 0x00, 0x02, 0x05, 0x05, 0x00, 0x03, 0x07, 0x01, 0x01
        /*0010*/ 	.byte	0x02, 0x03, 0x01, 0x00, 0x02, 0x06, 0x01, 0x00, 0x04, 0x0b, 0x08, 0x00, 0x00, 0x00, 0x00, 0x00
        /*0020*/ 	.byte	0x00, 0x00, 0x00, 0x00


//--------------------- .nv.info._ZN7cutlass13device_kernelINS_4conv6kernel13ConvUniversalINS1_16ConvProblemShapeILNS1_8OperatorE0ELi3EEENS1_10collective14CollectiveConvINS1_46MainloopSm90TmaGmmaWarpSpecializedImplicitGemmILS5_0ELi11ELi3EN4cute5tupleIJNSA_1CILi2EEENSC_ILi1EEESE_EEENS1_36KernelImplicitTmaWarpSpecializedSm90ELi1EEENSB_IJNSC_ILi256EEENSC_ILi64EEENSB_IJSJ_EEEEEENS_12float_e4m3_tESM_NSA_8TiledMMAINSA_8MMA_AtomIJNSA_4SM904GMMA30MMA_64x64x32_F32E4M3E4M3_SS_TNILNSQ_7ScaleInE1ELSS_1EEEEEENSA_6LayoutINSB_IJSE_SE_SE_EEENSB_IJNSC_ILi0EEESX_SX_EEEEENSB_IJNSA_10UnderscoreES10_S10_EEEEENS7_6detail26Sm90ImplicitGemmTileTraitsINSA_20SM90_TMA_LOAD_IM2COLENSA_14ComposedLayoutINSA_7SwizzleILi2ELi4ELi3EEENSA_18smem_ptr_flag_bitsILi8EEENSV_INSB_IJNSB_IJNSC_ILi8EEENSC_ILi32EEEEEENSB_IJSJ_SE_EEENSB_IJSE_NSC_ILi11EEEEEEEEENSB_IJNSB_IJSJ_NSC_ILi512EEEEEENSB_IJSE_SX_EEENSB_IJSX_NSC_ILi16384EEEEEEEEEEEEEvEENS14_INSA_23SM90_TMA_LOAD_MULTICASTENS16_IS18_S1A_NSV_INSB_IJNSB_IJS1B_S1B_EEES1E_S1G_EEENSB_IJS1J_S1K_NSB_IJSX_NSC_ILi4096EEEEEEEEEEEEEvEEEENS_8epilogue10collective6detail29Sm90TmaWarpSpecializedAdapterINS22_15DefaultEpilogueISM_NSB_IJNSB_IJllllEEESE_SX_EEES27_NS21_6thread17LinearCombinationISM_Li1EffLNS28_9ScaleType4KindE0ELNS_15FloatRoundStyleE2ESM_EENS_4gemm15EpilogueDefaultEEEEEvvEEEEvNT_6ParamsE --------------------------
	.section	.nv.info._ZN7cutlass13device_kernelINS_4conv6kernel13ConvUniversalINS1_16ConvProblemShapeILNS1_8OperatorE0ELi3EEENS1_10collective14CollectiveConvINS1_46MainloopSm90TmaGmmaWarpSpecializedImplicitGemmILS5_0ELi11ELi3EN4cute5tupleIJNSA_1CILi2EEENSC_ILi1EEESE_EEENS1_36KernelImplicitTmaWarpSpecializedSm90ELi1EEENSB_IJNSC_ILi256EEENSC_ILi64EEENSB_IJSJ_EEEEEENS_12float_e4m3_tESM_NSA_8TiledMMAINSA_8MMA_AtomIJNSA_4SM904GMMA30MMA_64x64x32_F32E4M3E4M3_SS_TNILNSQ_7ScaleInE1ELSS_1EEEEEENSA_6LayoutINSB_IJSE_SE_SE_EEENSB_IJNSC_ILi0EEESX_SX_EEEEENSB_IJNSA_10UnderscoreES10_S10_EEEEENS7_6detail26Sm90ImplicitGemmTileTraitsINSA_20SM90_TMA_LOAD_IM2COLENSA_14ComposedLayoutINSA_7SwizzleILi2ELi4ELi3EEENSA_18smem_ptr_flag_bitsILi8EEENSV_INSB_IJNSB_IJNSC_ILi8EEENSC_ILi32EEEEEENSB_IJSJ_SE_EEENSB_IJSE_NSC_ILi11EEEEEEEEENSB_IJNSB_IJSJ_NSC_ILi512EEEEEENSB_IJSE_SX_EEENSB_IJSX_NSC_ILi16384EEEEEEEEEEEEEvEENS14_INSA_23SM90_TMA_LOAD_MULTICASTENS16_IS18_S1A_NSV_INSB_IJNSB_IJS1B_S1B_EEES1E_S1G_EEENSB_IJS1J_S1K_NSB_IJSX_NSC_ILi4096EEEEEEEEEEEEEvEEEENS_8epilogue10collective6detail29Sm90TmaWarpSpecializedAdapterINS22_15DefaultEpilogueISM_NSB_IJNSB_IJllllEEESE_SX_EEES27_NS21_6thread17LinearCombinationISM_Li1EffLNS28_9ScaleType4KindE0ELNS_15FloatRoundStyleE2ESM_EENS_4gemm15EpilogueDefaultEEEEEvvEEEEvNT_6ParamsE,"",@"SHT_CUDA_INFO"
	.sectionflags	@""
	.align	4


	//----- nvinfo : EIATTR_CUDA_API_VERSION
	.align		4
        /*0000*/ 	.byte	0x04, 0x37
        /*0002*/ 	.short	(.L_18 - .L_17)
.L_17:
        /*0004*/ 	.word	0x00000082


	//----- nvinfo : EIATTR_KPARAM_INFO
	.align		4
.L_18:
        /*0008*/ 	.byte	0x04, 0x17
        /*000a*/ 	.short	(.L_20 - .L_19)
.L_19:
        /*000c*/ 	.word	0x00000000
        /*0010*/ 	.short	0x0000
        /*0012*/ 	.short	0x0070
        /*0014*/ 	.byte	0x00, 0xf0, 0x01, 0x10


	//----- nvinfo : EIATTR_SPARSE_MMA_MASK
	.align		4
.L_20:
        /*0018*/ 	.byte	0x03, 0x50
        /*001a*/ 	.short	0x0000


	//----- nvinfo : EIATTR_MAXREG_COUNT
	.align		4
        /*001c*/ 	.byte	0x03, 0x1b
        /*001e*/ 	.short	0x00ff


	//----- nvinfo : EIATTR_NUM_BARRIERS
	.align		4
        /*0020*/ 	.byte	0x02, 0x4c
        /*0022*/ 	.byte	0x01
	.zero		1


	//----- nvinfo : EIATTR_MERCURY_ISA_VERSION
	.align		4
        /*0024*/ 	.byte	0x03, 0x5f
        /*0026*/ 	.short	0x0101


	//----- nvinfo : EIATTR_COOP_GROUP_MASK_REGIDS
	.align		4
        /*0028*/ 	.byte	0x04, 0x29
        /*002a*/ 	.short	(.L_22 - .L_21)


	//   ....[0]....
.L_21:
        /*002c*/ 	.word	0xffffffff


	//   ....[1]....
        /*0030*/ 	.word	0xffffffff


	//   ....[2]....
        /*0034*/ 	.word	0xffffffff


	//   ....[3]....
        /*0038*/ 	.word	0xffffffff


	//----- nvinfo : EIATTR_COOP_GROUP_INSTR_OFFSETS
	.align		4
.L_22:
        /*003c*/ 	.byte	0x04, 0x28
        /*003e*/ 	.short	(.L_24 - .L_23)


	//   ....[0]....
.L_23:
        /*0040*/ 	.word	0x00000070


	//   ....[1]....
        /*0044*/ 	.word	0x00000080


	//   ....[2]....
        /*0048*/ 	.word	0x00000140


	//   ....[3]....
        /*004c*/ 	.word	0x000007b0


	//----- nvinfo : EIATTR_MBARRIER_INSTR_OFFSETS
	.align		4
.L_24:
        /*0050*/ 	.byte	0x04, 0x39
        /*0052*/ 	.short	(.L_26 - .L_25)


	//   ....[0]....
.L_25:
        /*0054*/ 	.word	0x00000310
        /*0058*/ 	.word	0x000000ff
        /*005c*/ 	.word	0x00037000
        /*0060*/ 	.short	0x0100
        /*0062*/ 	.byte	0x08
	.zero		1


	//   ....[1]....
        /*0064*/ 	.word	0x00000320
        /*0068*/ 	.word	0x000000ff
        /*006c*/ 	.word	0x00037058
        /*0070*/ 	.short	0x0100
        /*0072*/ 	.byte	0x08
	.zero		1


	//   ....[2]....
        /*0074*/ 	.word	0x00000330
        /*0078*/ 	.word	0x000000ff
        /*007c*/ 	.word	0x00037008
        /*0080*/ 	.short	0x0100
        /*0082*/ 	.byte	0x08
	.zero		1


	//   ....[3]....
        /*0084*/ 	.word	0x00000340
        /*0088*/ 	.word	0x000000ff
        /*008c*/ 	.word	0x00037060
        /*0090*/ 	.short	0x0100
        /*0092*/ 	.byte	0x08
	.zero		1


	//   ....[4]....
        /*0094*/ 	.word	0x00000350
        /*0098*/ 	.word	0x000000ff
        /*009c*/ 	.word	0x00037010
        /*00a0*/ 	.short	0x0100
        /*00a2*/ 	.byte	0x08
	.zero		1


	//   ....[5]....
        /*00a4*/ 	.word	0x00000360
        /*00a8*/ 	.word	0x000000ff
        /*00ac*/ 	.word	0x00037068
        /*00b0*/ 	.short	0x0100
        /*00b2*/ 	.byte	0x08
	.zero		1


	//   ....[6]....
        /*00b4*/ 	.word	0x00000370
        /*00b8*/ 	.word	0x000000ff
        /*00bc*/ 	.word	0x00037018
        /*00c0*/ 	.short	0x0100
        /*00c2*/ 	.byte	0x08
	.zero		1


	//   ....[7]....
        /*00c4*/ 	.word	0x00000380
        /*00c8*/ 	.word	0x000000ff
        /*00cc*/ 	.word	0x00037070
        /*00d0*/ 	.short	0x0100
        /*00d2*/ 	.byte	0x08
	.zero		1


	//   ....[8]....
        /*00d4*/ 	.word	0x00000390
        /*00d8*/ 	.word	0x000000ff
        /*00dc*/ 	.word	0x00037020
        /*00e0*/ 	.short	0x0100
        /*00e2*/ 	.byte	0x08
	.zero		1


	//   ....[9]....
        /*00e4*/ 	.word	0x000003a0
        /*00e8*/ 	.word	0x000000ff
        /*00ec*/ 	.word	0x00037078
        /*00f0*/ 	.short	0x0100
        /*00f2*/ 	.byte	0x08
	.zero		1


	//   ....[10]....
        /*00f4*/ 	.word	0x000003b0
        /*00f8*/ 	.word	0x000000ff
        /*00fc*/ 	.word	0x00037028
        /*0100*/ 	.short	0x0100
        /*0102*/ 	.byte	0x08
	.zero		1


	//   ....[11]....
        /*0104*/ 	.word	0x000003c0
        /*0108*/ 	.word	0x000000ff
        /*010c*/ 	.word	0x00037080
        /*0110*/ 	.short	0x0100
        /*0112*/ 	.byte	0x08
	.zero		1


	//   ....[12]....
        /*0114*/ 	.word	0x000003d0
        /*0118*/ 	.word	0x000000ff
        /*011c*/ 	.word	0x00037030
        /*0120*/ 	.short	0x0100
        /*0122*/ 	.byte	0x08
	.zero		1


	//   ....[13]....
        /*0124*/ 	.word	0x000003e0
        /*0128*/ 	.word	0x000000ff
        /*012c*/ 	.word	0x00037088
        /*0130*/ 	.short	0x0100
        /*0132*/ 	.byte	0x08
	.zero		1


	//   ....[14]....
        /*0134*/ 	.word	0x000003f0
        /*0138*/ 	.word	0x000000ff
        /*013c*/ 	.word	0x00037038
        /*0140*/ 	.short	0x0100
        /*0142*/ 	.byte	0x08
	.zero		1


	//   ....[15]....
        /*0144*/ 	.word	0x00000400
        /*0148*/ 	.word	0x000000ff
        /*014c*/ 	.word	0x00037090
        /*0150*/ 	.short	0x0100
        /*0152*/ 	.byte	0x08
	.zero		1


	//   ....[16]....
        /*0154*/ 	.word	0x00000410
        /*0158*/ 	.word	0x000000ff
        /*015c*/ 	.word	0x00037040
        /*0160*/ 	.short	0x0100
        /*0162*/ 	.byte	0x08
	.zero		1


	//   ....[17]....
        /*0164*/ 	.word	0x00000420
        /*0168*/ 	.word	0x000000ff
        /*016c*/ 	.word	0x00037098
        /*0170*/ 	.short	0x0100
        /*0172*/ 	.byte	0x08
	.zero		1


	//   ....[18]....
        /*0174*/ 	.word	0x00000430
        /*0178*/ 	.word	0x000000ff
        /*017c*/ 	.word	0x00037048
        /*0180*/ 	.short	0x0100
        /*0182*/ 	.byte	0x08
	.zero		1


	//   ....[19]....
        /*0184*/ 	.word	0x00000440
        /*0188*/ 	.word	0x000000ff
        /*018c*/ 	.word	0x000370a0
        /*0190*/ 	.short	0x0100
        /*0192*/ 	.byte	0x08
	.zero		1


	//   ....[20]....
        /*0194*/ 	.word	0x00000450
        /*0198*/ 	.word	0x000000ff
        /*019c*/ 	.word	0x00037050
        /*01a0*/ 	.short	0x0100
        /*01a2*/ 	.byte	0x08
	.zero		1


	//   ....[21]....
        /*01a4*/ 	.word	0x00000460
        /*01a8*/ 	.word	0x000000ff
        /*01ac*/ 	.word	0x000370a8
        /*01b0*/ 	.short	0x0100
        /*01b2*/ 	.byte	0x08
	.zero		1


	//   ....[22]....
        /*01b4*/ 	.word	0x00001020
        /*01b8*/ 	.word	0x00000006
        /*01bc*/ 	.word	0x00037000
        /*01c0*/ 	.short	0x010a
        /*01c2*/ 	.byte	0x3f
	.zero		1


	//   ....[23]....
        /*01c4*/ 	.word	0x000014a0
        /*01c8*/ 	.word	0x00000007
        /*01cc*/ 	.word	0x00037000
        /*01d0*/ 	.short	0x010a
        /*01d2*/ 	.byte	0x3f
	.zero		1


	//   ....[24]....
        /*01d4*/ 	.word	0x000017a0
        /*01d8*/ 	.word	0x00000006
        /*01dc*/ 	.word	0x00000000
        /*01e0*/ 	.short	0x0101
        /*01e2*/ 	.byte	0x3f
	.zero		1


	//   ....[25]....
        /*01e4*/ 	.word	0x000019d0
        /*01e8*/ 	.word	0x00000004
        /*01ec*/ 	.word	0x00000000
        /*01f0*/ 	.short	0x0101
        /*01f2*/ 	.byte	0x3f
	.zero		1


	//   ....[26]....
        /*01f4*/ 	.word	0x0000f120
        /*01f8*/ 	.word	0x00000013
        /*01fc*/ 	.word	0x00037058
        /*0200*/ 	.short	0x010a
        /*0202*/ 	.byte	0x3f
	.zero		1


	//   ....[27]....
        /*0204*/ 	.word	0x0000f920
        /*0208*/ 	.word	0x00000002
        /*020c*/ 	.word	0x00000000
        /*0210*/ 	.short	0x010a
        /*0212*/ 	.byte	0x3f
	.zero		1


	//   ....[28]....
        /*0214*/ 	.word	0x0000f9d0
        /*0218*/ 	.word	0x00000000
        /*021c*/ 	.word	0x00000000
        /*0220*/ 	.short	0x010a
        /*0222*/ 	.byte	0x3f
	.zero		1


	//   ....[29]....
        /*0224*/ 	.word	0x0000fa80
        /*0228*/ 	.word	0x00000000
        /*022c*/ 	.word	0x00000000
        /*0230*/ 	.short	0x010a
        /*0232*/ 	.byte	0x3f
	.zero		1


	//   ....[30]....
        /*0234*/ 	.word	0x0000fb30
        /*0238*/ 	.word	0x00000000
        /*023c*/ 	.word	0x00000000
        /*0240*/ 	.short	0x010a
        /*0242*/ 	.byte	0x3f
	.zero		1


	//   ....[31]....
        /*0244*/ 	.word	0x0000fbe0
        /*0248*/ 	.word	0x00000000
        /*024c*/ 	.word	0x00000000
        /*0250*/ 	.short	0x010a
        /*0252*/ 	.byte	0x3f
	.zero		1


	//   ....[32]....
        /*0254*/ 	.word	0x0000fc90
        /*0258*/ 	.word	0x00000000
        /*025c*/ 	.word	0x00000000
        /*0260*/ 	.short	0x010a
        /*0262*/ 	.byte	0x3f
	.zero		1


	//   ....[33]....
        /*0264*/ 	.word	0x0000fd40
        /*0268*/ 	.word	0x00000000
        /*026c*/ 	.word	0x00000000
        /*0270*/ 	.short	0x010a
        /*0272*/ 	.byte	0x3f
	.zero		1


	//   ....[34]....
        /*0274*/ 	.word	0x0000fdf0
        /*0278*/ 	.word	0x00000000
        /*027c*/ 	.word	0x00000000
        /*0280*/ 	.short	0x010a
        /*0282*/ 	.byte	0x3f
	.zero		1


	//   ....[35]....
        /*0284*/ 	.word	0x0000fea0
        /*0288*/ 	.word	0x00000000
        /*028c*/ 	.word	0x00000000
        /*0290*/ 	.short	0x010a
        /*0292*/ 	.byte	0x3f
	.zero		1


	//   ....[36]....
        /*0294*/ 	.word	0x0000ff50
        /*0298*/ 	.word	0x00000000
        /*029c*/ 	.word	0x00000000
        /*02a0*/ 	.short	0x010a
        /*02a2*/ 	.byte	0x3f
	.zero		1


	//   ....[37]....
        /*02a4*/ 	.word	0x00010000
        /*02a8*/ 	.word	0x00000004
        /*02ac*/ 	.word	0x00000000
        /*02b0*/ 	.short	0x010a
        /*02b2*/ 	.byte	0x3f
	.zero		1


	//----- nvinfo : EIATTR_NUM_MBARRIERS
	.align		4
.L_26:
        /*02b4*/ 	.byte	0x03, 0x38
        /*02b6*/ 	.short	0x0016


	//----- nvinfo : EIATTR_EXIT_INSTR_OFFSETS
	.align		4
        /*02b8*/ 	.byte	0x04, 0x1c
        /*02ba*/ 	.short	(.L_28 - .L_27)


	//   ....[0]....
.L_27:
        /*02bc*/ 	.word	0x00000b50


	//   ....[1]....
        /*02c0*/ 	.word	0x00001b20


	//   ....[2]....
        /*02c4*/ 	.word	0x000097d0


	//   ....[3]....
        /*02c8*/ 	.word	0x000098a0


	//   ....[4]....
        /*02cc*/ 	.word	0x0000ee70


	//   ....[5]....
        /*02d0*/ 	.word	0x0000ef20


	//   ....[6]....
        /*02d4*/ 	.word	0x0000ef40


	//   ....[7]....
        /*02d8*/ 	.word	0x0000f810


	//   ....[8]....
        /*02dc*/ 	.word	0x00010030


	//----- nvinfo : EIATTR_MAX_THREADS
	.align		4
.L_28:
        /*02e0*/ 	.byte	0x04, 0x05
        /*02e2*/ 	.short	(.L_30 - .L_29)
.L_29:
        /*02e4*/ 	.word	0x00000100
        /*02e8*/ 	.word	0x00000001
        /*02ec*/ 	.word	0x00000001


	//----- nvinfo : EIATTR_CRS_STACK_SIZE
	.align		4
.L_30:
        /*02f0*/ 	.byte	0x04, 0x1e
        /*02f2*/ 	.short	(.L_32 - .L_31)
.L_31:
        /*02f4*/ 	.word	0x00000000


	//----- nvinfo : EIATTR_CBANK_PARAM_SIZE
	.align		4
.L_32:
        /*02f8*/ 	.byte	0x03, 0x19
        /*02fa*/ 	.short	0x0470


	//----- nvinfo : EIATTR_PARAM_CBANK
	.align		4
        /*02fc*/ 	.byte	0x04, 0x0a
        /*02fe*/ 	.short	(.L_34 - .L_33)
	.align		4
.L_33:
        /*0300*/ 	.word	index@(.nv.constant0._ZN7cutlass13device_kernelINS_4conv6kernel13ConvUniversalINS1_16ConvProblemShapeILNS1_8OperatorE0ELi3EEENS1_10collective14CollectiveConvINS1_46MainloopSm90TmaGmmaWarpSpecializedImplicitGemmILS5_0ELi11ELi3EN4cute5tupleIJNSA_1CILi2EEENSC_ILi1EEESE_EEENS1_36KernelImplicitTmaWarpSpecializedSm90ELi1EEENSB_IJNSC_ILi256EEENSC_ILi64EEENSB_IJSJ_EEEEEENS_12float_e4m3_tESM_NSA_8TiledMMAINSA_8MMA_AtomIJNSA_4SM904GMMA30MMA_64x64x32_F32E4M3E4M3_SS_TNILNSQ_7ScaleInE1ELSS_1EEEEEENSA_6LayoutINSB_IJSE_SE_SE_EEENSB_IJNSC_ILi0EEESX_SX_EEEEENSB_IJNSA_10UnderscoreES10_S10_EEEEENS7_6detail26Sm90ImplicitGemmTileTraitsINSA_20SM90_TMA_LOAD_IM2COLENSA_14ComposedLayoutINSA_7SwizzleILi2ELi4ELi3EEENSA_18smem_ptr_flag_bitsILi8EEENSV_INSB_IJNSB_IJNSC_ILi8EEENSC_ILi32EEEEEENSB_IJSJ_SE_EEENSB_IJSE_NSC_ILi11EEEEEEEEENSB_IJNSB_IJSJ_NSC_ILi512EEEEEENSB_IJSE_SX_EEENSB_IJSX_NSC_ILi16384EEEEEEEEEEEEEvEENS14_INSA_23SM90_TMA_LOAD_MULTICASTENS16_IS18_S1A_NSV_INSB_IJNSB_IJS1B_S1B_EEES1E_S1G_EEENSB_IJS1J_S1K_NSB_IJSX_NSC_ILi4096EEEEEEEEEEEEEvEEEENS_8epilogue10collective6detail29Sm90TmaWarpSpecializedAdapterINS22_15DefaultEpilogueISM_NSB_IJNSB_IJllllEEESE_SX_EEES27_NS21_6thread17LinearCombinationISM_Li1EffLNS28_9ScaleType4KindE0ELNS_15FloatRoundStyleE2ESM_EENS_4gemm15EpilogueDefaultEEEEEvvEEEEvNT_6ParamsE)
        /*0304*/ 	.short	0x0210
        /*0306*/ 	.short	0x0470


	//----- nvinfo : EIATTR_SW_WAR
	.align		4
.L_34:
        /*0308*/ 	.byte	0x04, 0x36
        /*030a*/ 	.short	(.L_36 - .L_35)
.L_35:
        /*030c*/ 	.word	0x00000008
.L_36:


//--------------------- .nv.callgraph             --------------------------
	.section	.nv.callgraph,"",@"SHT_CUDA_CALLGRAPH"
	.align	4
	.sectionentsize	8
	.align		4
        /*0000*/ 	.word	0x00000000
	.align		4
        /*0004*/ 	.word	0xffffffff
	.align		4
        /*0008*/ 	.word	0x00000000
	.align		4
        /*000c*/ 	.word	0xfffffffe
	.align		4
        /*0010*/ 	.word	0x00000000
	.align		4
        /*0014*/ 	.word	0xfffffffd
	.align		4
        /*0018*/ 	.word	0x00000000
	.align		4
        /*001c*/ 	.word	0xfffffffc


//--------------------- .nv.constant4             --------------------------
	.section	.nv.constant4,"a",@progbits
	.align	8
	.align		8
.nv.constant4:
        /*0000*/ 	.dword	_ZN39_INTERNAL_9d42264e_4_k_cu_9e68825b_32024cuda3std3__45__cpo5beginE
	.align		8
        /*0008*/ 	.dword	_ZN39_INTERNAL_9d42264e_4_k_cu_9e68825b_32024cuda3std3__45__cpo3endE
	.align		8
        /*0010*/ 	.dword	_ZN39_INTERNAL_9d42264e_4_k_cu_9e68825b_32024cuda3std3__45__cpo6cbeginE
	.align		8
        /*0018*/ 	.dword	_ZN39_INTERNAL_9d42264e_4_k_cu_9e68825b_32024cuda3std3__45__cpo4cendE
	.align		8
        /*0020*/ 	.dword	_ZN39_INTERNAL_9d42264e_4_k_cu_9e68825b_32024cuda3std3__441_GLOBAL__N__9d42264e_4_k_cu_9e68825b_32026ignoreE
	.align		8
        /*0028*/ 	.dword	_ZN39_INTERNAL_9d42264e_4_k_cu_9e68825b_32024cuda3std3__419piecewise_constructE
	.align		8
        /*0030*/ 	.dword	_ZN39_INTERNAL_9d42264e_4_k_cu_9e68825b_32024cuda3std3__48in_placeE
	.align		8
        /*0038*/ 	.dword	_ZN39_INTERNAL_9d42264e_4_k_cu_9e68825b_32024cuda3std6ranges3__45__cpo4swapE
	.align		8
        /*0040*/ 	.dword	_ZN39_INTERNAL_9d42264e_4_k_cu_9e68825b_32024cuda3std6ranges3__45__cpo9iter_moveE
	.align		8
        /*0048*/ 	.dword	_ZN39_INTERNAL_9d42264e_4_k_cu_9e68825b_32024cute7productE
	.align		8
        /*0050*/ 	.dword	_ZN39_INTERNAL_9d42264e_4_k_cu_9e68825b_32024cute1_E


//--------------------- .text._ZN7cutlass13device_kernelINS_4conv6kernel13ConvUniversalINS1_16ConvProblemShapeILNS1_8OperatorE0ELi3EEENS1_10collective14CollectiveConvINS1_46MainloopSm90TmaGmmaWarpSpecializedImplicitGemmILS5_0ELi11ELi3EN4cute5tupleIJNSA_1CILi2EEENSC_ILi1EEESE_EEENS1_36KernelImplicitTmaWarpSpecializedSm90ELi1EEENSB_IJNSC_ILi256EEENSC_ILi64EEENSB_IJSJ_EEEEEENS_12float_e4m3_tESM_NSA_8TiledMMAINSA_8MMA_AtomIJNSA_4SM904GMMA30MMA_64x64x32_F32E4M3E4M3_SS_TNILNSQ_7ScaleInE1ELSS_1EEEEEENSA_6LayoutINSB_IJSE_SE_SE_EEENSB_IJNSC_ILi0EEESX_SX_EEEEENSB_IJNSA_10UnderscoreES10_S10_EEEEENS7_6detail26Sm90ImplicitGemmTileTraitsINSA_20SM90_TMA_LOAD_IM2COLENSA_14ComposedLayoutINSA_7SwizzleILi2ELi4ELi3EEENSA_18smem_ptr_flag_bitsILi8EEENSV_INSB_IJNSB_IJNSC_ILi8EEENSC_ILi32EEEEEENSB_IJSJ_SE_EEENSB_IJSE_NSC_ILi11EEEEEEEEENSB_IJNSB_IJSJ_NSC_ILi512EEEEEENSB_IJSE_SX_EEENSB_IJSX_NSC_ILi16384EEEEEEEEEEEEEvEENS14_INSA_23SM90_TMA_LOAD_MULTICASTENS16_IS18_S1A_NSV_INSB_IJNSB_IJS1B_S1B_EEES1E_S1G_EEENSB_IJS1J_S1K_NSB_IJSX_NSC_ILi4096EEEEEEEEEEEEEvEEEENS_8epilogue10collective6detail29Sm90TmaWarpSpecializedAdapterINS22_15DefaultEpilogueISM_NSB_IJNSB_IJllllEEESE_SX_EEES27_NS21_6thread17LinearCombinationISM_Li1EffLNS28_9ScaleType4KindE0ELNS_15FloatRoundStyleE2ESM_EENS_4gemm15EpilogueDefaultEEEEEvvEEEEvNT_6ParamsE --------------------------
	.section	.text._ZN7cutlass13device_kernelINS_4conv6kernel13ConvUniversalINS1_16ConvProblemShapeILNS1_8OperatorE0ELi3EEENS1_10collective14CollectiveConvINS1_46MainloopSm90TmaGmmaWarpSpecializedImplicitGemmILS5_0ELi11ELi3EN4cute5tupleIJNSA_1CILi2EEENSC_ILi1EEESE_EEENS1_36KernelImplicitTmaWarpSpecializedSm90ELi1EEENSB_IJNSC_ILi256EEENSC_ILi64EEENSB_IJSJ_EEEEEENS_12float_e4m3_tESM_NSA_8TiledMMAINSA_8MMA_AtomIJNSA_4SM904GMMA30MMA_64x64x32_F32E4M3E4M3_SS_TNILNSQ_7ScaleInE1ELSS_1EEEEEENSA_6LayoutINSB_IJSE_SE_SE_EEENSB_IJNSC_ILi0EEESX_SX_EEEEENSB_IJNSA_10UnderscoreES10_S10_EEEEENS7_6detail26Sm90ImplicitGemmTileTraitsINSA_20SM90_TMA_LOAD_IM2COLENSA_14ComposedLayoutINSA_7SwizzleILi2ELi4ELi3EEENSA_18smem_ptr_flag_bitsILi8EEENSV_INSB_IJNSB_IJNSC_ILi8EEENSC_ILi32EEEEEENSB_IJSJ_SE_EEENSB_IJSE_NSC_ILi11EEEEEEEEENSB_IJNSB_IJSJ_NSC_ILi512EEEEEENSB_IJSE_SX_EEENSB_IJSX_NSC_ILi16384EEEEEEEEEEEEEvEENS14_INSA_23SM90_TMA_LOAD_MULTICASTENS16_IS18_S1A_NSV_INSB_IJNSB_IJS1B_S1B_EEES1E_S1G_EEENSB_IJS1J_S1K_NSB_IJSX_NSC_ILi4096EEEEEEEEEEEEEvEEEENS_8epilogue10collective6detail29Sm90TmaWarpSpecializedAdapterINS22_15DefaultEpilogueISM_NSB_IJNSB_IJllllEEESE_SX_EEES27_NS21_6thread17LinearCombinationISM_Li1EffLNS28_9ScaleType4KindE0ELNS_15FloatRoundStyleE2ESM_EENS_4gemm15EpilogueDefaultEEEEEvvEEEEvNT_6ParamsE,"ax",@progbits
	.align	128
.text._ZN7cutlass13device_kernelINS_4conv6kernel13ConvUniversalINS1_16ConvProblemShapeILNS1_8OperatorE0ELi3EEENS1_10collective14CollectiveConvINS1_46MainloopSm90TmaGmmaWarpSpecializedImplicitGemmILS5_0ELi11ELi3EN4cute5tupleIJNSA_1CILi2EEENSC_ILi1EEESE_EEENS1_36KernelImplicitTmaWarpSpecializedSm90ELi1EEENSB_IJNSC_ILi256EEENSC_ILi64EEENSB_IJSJ_EEEEEENS_12float_e4m3_tESM_NSA_8TiledMMAINSA_8MMA_AtomIJNSA_4SM904GMMA30MMA_64x64x32_F32E4M3E4M3_SS_TNILNSQ_7ScaleInE1ELSS_1EEEEEENSA_6LayoutINSB_IJSE_SE_SE_EEENSB_IJNSC_ILi0EEESX_SX_EEEEENSB_IJNSA_10UnderscoreES10_S10_EEEEENS7_6detail26Sm90ImplicitGemmTileTraitsINSA_20SM90_TMA_LOAD_IM2COLENSA_14ComposedLayoutINSA_7SwizzleILi2ELi4ELi3EEENSA_18smem_ptr_flag_bitsILi8EEENSV_INSB_IJNSB_IJNSC_ILi8EEENSC_ILi32EEEEEENSB_IJSJ_SE_EEENSB_IJSE_NSC_ILi11EEEEEEEEENSB_IJNSB_IJSJ_NSC_ILi512EEEEEENSB_IJSE_SX_EEENSB_IJSX_NSC_ILi16384EEEEEEEEEEEEEvEENS14_INSA_23SM90_TMA_LOAD_MULTICASTENS16_IS18_S1A_NSV_INSB_IJNSB_IJS1B_S1B_EEES1E_S1G_EEENSB_IJS1J_S1K_NSB_IJSX_NSC_ILi4096EEEEEEEEEEEEEvEEEENS_8epilogue10collective6detail29Sm90TmaWarpSpecializedAdapterINS22_15DefaultEpilogueISM_NSB_IJNSB_IJllllEEESE_SX_EEES27_NS21_6thread17LinearCombinationISM_Li1EffLNS28_9ScaleType4KindE0ELNS_15FloatRoundStyleE2ESM_EENS_4gemm15EpilogueDefaultEEEEEvvEEEEvNT_6ParamsE:
        .type           _ZN7cutlass13device_kernelINS_4conv6kernel13ConvUniversalINS1_16ConvProblemShapeILNS1_8OperatorE0ELi3EEENS1_10collective14CollectiveConvINS1_46MainloopSm90TmaGmmaWarpSpecializedImplicitGemmILS5_0ELi11ELi3EN4cute5tupleIJNSA_1CILi2EEENSC_ILi1EEESE_EEENS1_36KernelImplicitTmaWarpSpecializedSm90ELi1EEENSB_IJNSC_ILi256EEENSC_ILi64EEENSB_IJSJ_EEEEEENS_12float_e4m3_tESM_NSA_8TiledMMAINSA_8MMA_AtomIJNSA_4SM904GMMA30MMA_64x64x32_F32E4M3E4M3_SS_TNILNSQ_7ScaleInE1ELSS_1EEEEEENSA_6LayoutINSB_IJSE_SE_SE_EEENSB_IJNSC_ILi0EEESX_SX_EEEEENSB_IJNSA_10UnderscoreES10_S10_EEEEENS7_6detail26Sm90ImplicitGemmTileTraitsINSA_20SM90_TMA_LOAD_IM2COLENSA_14ComposedLayoutINSA_7SwizzleILi2ELi4ELi3EEENSA_18smem_ptr_flag_bitsILi8EEENSV_INSB_IJNSB_IJNSC_ILi8EEENSC_ILi32EEEEEENSB_IJSJ_SE_EEENSB_IJSE_NSC_ILi11EEEEEEEEENSB_IJNSB_IJSJ_NSC_ILi512EEEEEENSB_IJSE_SX_EEENSB_IJSX_NSC_ILi16384EEEEEEEEEEEEEvEENS14_INSA_23SM90_TMA_LOAD_MULTICASTENS16_IS18_S1A_NSV_INSB_IJNSB_IJS1B_S1B_EEES1E_S1G_EEENSB_IJS1J_S1K_NSB_IJSX_NSC_ILi4096EEEEEEEEEEEEEvEEEENS_8epilogue10collective6detail29Sm90TmaWarpSpecializedAdapterINS22_15DefaultEpilogueISM_NSB_IJNSB_IJllllEEESE_SX_EEES27_NS21_6thread17LinearCombinationISM_Li1EffLNS28_9ScaleType4KindE0ELNS_15FloatRoundStyleE2ESM_EENS_4gemm15EpilogueDefaultEEEEEvvEEEEvNT_6ParamsE,@function
        .size           _ZN7cutlass13device_kernelINS_4conv6kernel13ConvUniversalINS1_16ConvProblemShapeILNS1_8OperatorE0ELi3EEENS1_10collective14CollectiveConvINS1_46MainloopSm90TmaGmmaWarpSpecializedImplicitGemmILS5_0ELi11ELi3EN4cute5tupleIJNSA_1CILi2EEENSC_ILi1EEESE_EEENS1_36KernelImplicitTmaWarpSpecializedSm90ELi1EEENSB_IJNSC_ILi256EEENSC_ILi64EEENSB_IJSJ_EEEEEENS_12float_e4m3_tESM_NSA_8TiledMMAINSA_8MMA_AtomIJNSA_4SM904GMMA30MMA_64x64x32_F32E4M3E4M3_SS_TNILNSQ_7ScaleInE1ELSS_1EEEEEENSA_6LayoutINSB_IJSE_SE_SE_EEENSB_IJNSC_ILi0EEESX_SX_EEEEENSB_IJNSA_10UnderscoreES10_S10_EEEEENS7_6detail26Sm90ImplicitGemmTileTraitsINSA_20SM90_TMA_LOAD_IM2COLENSA_14ComposedLayoutINSA_7SwizzleILi2ELi4ELi3EEENSA_18smem_ptr_flag_bitsILi8EEENSV_INSB_IJNSB_IJNSC_ILi8EEENSC_ILi32EEEEEENSB_IJSJ_SE_EEENSB_IJSE_NSC_ILi11EEEEEEEEENSB_IJNSB_IJSJ_NSC_ILi512EEEEEENSB_IJSE_SX_EEENSB_IJSX_NSC_ILi16384EEEEEEEEEEEEEvEENS14_INSA_23SM90_TMA_LOAD_MULTICASTENS16_IS18_S1A_NSV_INSB_IJNSB_IJS1B_S1B_EEES1E_S1G_EEENSB_IJS1J_S1K_NSB_IJSX_NSC_ILi4096EEEEEEEEEEEEEvEEEENS_8epilogue10collective6detail29Sm90TmaWarpSpecializedAdapterINS22_15DefaultEpilogueISM_NSB_IJNSB_IJllllEEESE_SX_EEES27_NS21_6thread17LinearCombinationISM_Li1EffLNS28_9ScaleType4KindE0ELNS_15FloatRoundStyleE2ESM_EENS_4gemm15EpilogueDefaultEEEEEvvEEEEvNT_6ParamsE,(.L_x_111 - _ZN7cutlass13device_kernelINS_4conv6kernel13ConvUniversalINS1_16ConvProblemShapeILNS1_8OperatorE0ELi3EEENS1_10collective14CollectiveConvINS1_46MainloopSm90TmaGmmaWarpSpecializedImplicitGemmILS5_0ELi11ELi3EN4cute5tupleIJNSA_1CILi2EEENSC_ILi1EEESE_EEENS1_36KernelImplicitTmaWarpSpecializedSm90ELi1EEENSB_IJNSC_ILi256EEENSC_ILi64EEENSB_IJSJ_EEEEEENS_12float_e4m3_tESM_NSA_8TiledMMAINSA_8MMA_AtomIJNSA_4SM904GMMA30MMA_64x64x32_F32E4M3E4M3_SS_TNILNSQ_7ScaleInE1ELSS_1EEEEEENSA_6LayoutINSB_IJSE_SE_SE_EEENSB_IJNSC_ILi0EEESX_SX_EEEEENSB_IJNSA_10UnderscoreES10_S10_EEEEENS7_6detail26Sm90ImplicitGemmTileTraitsINSA_20SM90_TMA_LOAD_IM2COLENSA_14ComposedLayoutINSA_7SwizzleILi2ELi4ELi3EEENSA_18smem_ptr_flag_bitsILi8EEENSV_INSB_IJNSB_IJNSC_ILi8EEENSC_ILi32EEEEEENSB_IJSJ_SE_EEENSB_IJSE_NSC_ILi11EEEEEEEEENSB_IJNSB_IJSJ_NSC_ILi512EEEEEENSB_IJSE_SX_EEENSB_IJSX_NSC_ILi16384EEEEEEEEEEEEEvEENS14_INSA_23SM90_TMA_LOAD_MULTICASTENS16_IS18_S1A_NSV_INSB_IJNSB_IJS1B_S1B_EEES1E_S1G_EEENSB_IJS1J_S1K_NSB_IJSX_NSC_ILi4096EEEEEEEEEEEEEvEEEENS_8epilogue10collective6detail29Sm90TmaWarpSpecializedAdapterINS22_15DefaultEpilogueISM_NSB_IJNSB_IJllllEEESE_SX_EEES27_NS21_6thread17LinearCombinationISM_Li1EffLNS28_9ScaleType4KindE0ELNS_15FloatRoundStyleE2ESM_EENS_4gemm15EpilogueDefaultEEEEEvvEEEEvNT_6ParamsE)
        .other          _ZN7cutlass13device_kernelINS_4conv6kernel13ConvUniversalINS1_16ConvProblemShapeILNS1_8OperatorE0ELi3EEENS1_10collective14CollectiveConvINS1_46MainloopSm90TmaGmmaWarpSpecializedImplicitGemmILS5_0ELi11ELi3EN4cute5tupleIJNSA_1CILi2EEENSC_ILi1EEESE_EEENS1_36KernelImplicitTmaWarpSpecializedSm90ELi1EEENSB_IJNSC_ILi256EEENSC_ILi64EEENSB_IJSJ_EEEEEENS_12float_e4m3_tESM_NSA_8TiledMMAINSA_8MMA_AtomIJNSA_4SM904GMMA30MMA_64x64x32_F32E4M3E4M3_SS_TNILNSQ_7ScaleInE1ELSS_1EEEEEENSA_6LayoutINSB_IJSE_SE_SE_EEENSB_IJNSC_ILi0EEESX_SX_EEEEENSB_IJNSA_10UnderscoreES10_S10_EEEEENS7_6detail26Sm90ImplicitGemmTileTraitsINSA_20SM90_TMA_LOAD_IM2COLENSA_14ComposedLayoutINSA_7SwizzleILi2ELi4ELi3EEENSA_18smem_ptr_flag_bitsILi8EEENSV_INSB_IJNSB_IJNSC_ILi8EEENSC_ILi32EEEEEENSB_IJSJ_SE_EEENSB_IJSE_NSC_ILi11EEEEEEEEENSB_IJNSB_IJSJ_NSC_ILi512EEEEEENSB_IJSE_SX_EEENSB_IJSX_NSC_ILi16384EEEEEEEEEEEEEvEENS14_INSA_23SM90_TMA_LOAD_MULTICASTENS16_IS18_S1A_NSV_INSB_IJNSB_IJS1B_S1B_EEES1E_S1G_EEENSB_IJS1J_S1K_NSB_IJSX_NSC_ILi4096EEEEEEEEEEEEEvEEEENS_8epilogue10collective6detail29Sm90TmaWarpSpecializedAdapterINS22_15DefaultEpilogueISM_NSB_IJNSB_IJllllEEESE_SX_EEES27_NS21_6thread17LinearCombinationISM_Li1EffLNS28_9ScaleType4KindE0ELNS_15FloatRoundStyleE2ESM_EENS_4gemm15EpilogueDefaultEEEEEvvEEEEvNT_6ParamsE,@"STO_CUDA_ENTRY STV_DEFAULT"
_ZN7cutlass13device_kernelINS_4conv6kernel13ConvUniversalINS1_16ConvProblemShapeILNS1_8OperatorE0ELi3EEENS1_10collective14CollectiveConvINS1_46MainloopSm90TmaGmmaWarpSpecializedImplicitGemmILS5_0ELi11ELi3EN4cute5tupleIJNSA_1CILi2EEENSC_ILi1EEESE_EEENS1_36KernelImplicitTmaWarpSpecializedSm90ELi1EEENSB_IJNSC_ILi256EEENSC_ILi64EEENSB_IJSJ_EEEEEENS_12float_e4m3_tESM_NSA_8TiledMMAINSA_8MMA_AtomIJNSA_4SM904GMMA30MMA_64x64x32_F32E4M3E4M3_SS_TNILNSQ_7ScaleInE1ELSS_1EEEEEENSA_6LayoutINSB_IJSE_SE_SE_EEENSB_IJNSC_ILi0EEESX_SX_EEEEENSB_IJNSA_10UnderscoreES10_S10_EEEEENS7_6detail26Sm90ImplicitGemmTileTraitsINSA_20SM90_TMA_LOAD_IM2COLENSA_14ComposedLayoutINSA_7SwizzleILi2ELi4ELi3EEENSA_18smem_ptr_flag_bitsILi8EEENSV_INSB_IJNSB_IJNSC_ILi8EEENSC_ILi32EEEEEENSB_IJSJ_SE_EEENSB_IJSE_NSC_ILi11EEEEEEEEENSB_IJNSB_IJSJ_NSC_ILi512EEEEEENSB_IJSE_SX_EEENSB_IJSX_NSC_ILi16384EEEEEEEEEEEEEvEENS14_INSA_23SM90_TMA_LOAD_MULTICASTENS16_IS18_S1A_NSV_INSB_IJNSB_IJS1B_S1B_EEES1E_S1G_EEENSB_IJS1J_S1K_NSB_IJSX_NSC_ILi4096EEEEEEEEEEEEEvEEEENS_8epilogue10collective6detail29Sm90TmaWarpSpecializedAdapterINS22_15DefaultEpilogueISM_NSB_IJNSB_IJllllEEESE_SX_EEES27_NS21_6thread17LinearCombinationISM_Li1EffLNS28_9ScaleType4KindE0ELNS_15FloatRoundStyleE2ESM_EENS_4gemm15EpilogueDefaultEEEEEvvEEEEvNT_6ParamsE:
[----:B------:R-:W-:Y:S01]  /*0000*/  LDC R1, c[0x0][0x28] ;  /* 0x00000a00ff017b82 */ /* 0x000fe20000000800 */
[----:B------:R-:W0:Y:S01]  /*0010*/  S2R R10, SR_TID.X ;  /* 0x00000000000a7919 */ /* 0x000e220000002100 */
[----:B------:R-:W-:Y:S01]  /*0020*/  ELECT P0, URZ, PT ;  /* 0x00000000003f782f */ /* 0x000fe20003800000 */
[----:B------:R-:W-:Y:S01]  /*0030*/  BSSY B0, `(.L_x_0) ;  /* 0x0000010000007945 */ /* 0x000fe20003800000 */
[----:B------:R-:W1:Y:S01]  /*0040*/  S2R R11, SR_CTAID.X ;  /* 0x00000000000b7919 */ /* 0x000e620000002500 */
[--C-:B0-----:R-:W-:Y:S02]  /*0050*/  SHF.R.U32.HI R0, RZ, 0x5, R10.reuse ;  /* 0x00000005ff007819 */ /* 0x101fe4000001160a */
[----:B------:R-:W-:-:S03]  /*0060*/  SHF.R.U32.HI R3, RZ, 0x7, R10 ;  /* 0x00000007ff037819 */ /* 0x000fc6000001160a */
[----:B------:R-:W0:Y:S04]  /*0070*/  SHFL.IDX PT, R2, R0, RZ, 0x1f ;  /* 0x00001fff00027589 */ /* 0x000e2800000e0000 */
[----:B------:R2:W3:Y:S01]  /*0080*/  SHFL.IDX PT, R7, R3, RZ, 0x1f ;  /* 0x00001fff03077589 */ /* 0x0004e200000e0000 */
[----:B0-----:R-:W-:-:S13]  /*0090*/  ISETP.NE.OR P0, PT, R2, RZ, !P0 ;  /* 0x000000ff0200720c */ /* 0x001fda0004705670 */
[----:B-123--:R-:W-:Y:S05]  /*00a0*/  @P0 BRA `(.L_x_1) ;  /* 0x0000000000200947 */ /* 0x00efea0003800000 */
[----:B------:R-:W-:Y:S02]  /*00b0*/  ULDC.64 UR4, c[0x0][0x198] ;  /* 0x0000660000047ab9 */ /* 0x000fe40000000a00 */
[----:B------:R-:W-:Y:S02]  /*00c0*/  UIADD3 UR6, UP0, UR4, 0xf0, URZ ;  /* 0x000000f004067890 */ /* 0x000fe4000ff1e03f */
[----:B------:R-:W-:Y:S02]  /*00d0*/  UIADD3 UR4, UP1, UR4, 0x270, URZ ;  /* 0x0000027004047890 */ /* 0x000fe4000ff3e03f */
[----:B------:R-:W-:Y:S02]  /*00e0*/  UIADD3.X UR7, URZ, UR5, URZ, UP0, !UPT ;  /* 0x000000053f077290 */ /* 0x000fe400087fe43f */
[----:B------:R-:W-:-:S07]  /*00f0*/  UIADD3.X UR5, URZ, UR5, URZ, UP1, !UPT ;  /* 0x000000053f057290 */ /* 0x000fce0008ffe43f */
[----:B------:R0:W-:Y:S02]  /*0100*/  UTMACCTL.PF [UR6] ;  /* 0x00000000060079b9 */ /* 0x0001e40008040000 */
[----:B------:R0:W-:Y:S02]  /*0110*/  UTMACCTL.PF [UR4] ;  /* 0x00000000040079b9 */ /* 0x0001e40008040000 */
[----:B0-----:R-:W-:Y:S01]  /*0120*/  NOP ;  /* 0x0000000000007918 */ /* 0x001fe20000000000 */
.L_x_1:
[----:B------:R-:W-:Y:S05]  /*0130*/  BSYNC B0 ;  /* 0x0000000000007941 */ /* 0x000fea0003800000 */
.L_x_0:
[----:B------:R-:W0:Y:S01]  /*0140*/  SHFL.IDX PT, R0, R0, RZ, 0x1f ;  /* 0x00001fff00007589 */ /* 0x000e2200000e0000 */
[----:B------:R-:W-:Y:S02]  /*0150*/  SHF.R.S32.HI R3, RZ, 0x1f, R10 ;  /* 0x0000001fff037819 */ /* 0x000fe4000001140a */
[----:B------:R-:W-:Y:S01]  /*0160*/  I2FP.F32.U32 R6, R11 ;  /* 0x0000000b00067245 */ /* 0x000fe20000201000 */
[----:B------:R-:W1:Y:S01]  /*0170*/  S2R R13, SR_CTAID.Y ;  /* 0x00000000000d7919 */ /* 0x000e620000002600 */
[----:B------:R-:W-:-:S04]  /*0180*/  LEA.HI R3, R3, R10, RZ, 0x7 ;  /* 0x0000000a03037211 */ /* 0x000fc800078f38ff */
[----:B------:R-:W-:-:S05]  /*0190*/  LOP3.LUT R3, R3, 0xffffff80, RZ, 0xc0, !PT ;  /* 0xffffff8003037812 */ /* 0x000fca00078ec0ff */
[----:B------:R-:W-:-:S05]  /*01a0*/  IMAD.IADD R12, R10, 0x1, -R3 ;  /* 0x000000010a0c7824 */ /* 0x000fca00078e0a03 */
[----:B------:R-:W-:-:S04]  /*01b0*/  SHF.R.S32.HI R3, RZ, 0x1f, R12 ;  /* 0x0000001fff037819 */ /* 0x000fc8000001140c */
[----:B------:R-:W-:Y:S02]  /*01c0*/  LEA.HI R3, R3, R12, RZ, 0x3 ;  /* 0x0000000c03037211 */ /* 0x000fe400078f18ff */
[----:B0-----:R-:W-:Y:S02]  /*01d0*/  ISETP.NE.AND P0, PT, R0, RZ, PT ;  /* 0x000000ff0000720c */ /* 0x001fe40003f05270 */
[--C-:B------:R-:W-:Y:S02]  /*01e0*/  SHF.R.S32.HI R4, RZ, 0x3, R3.reuse ;  /* 0x00000003ff047819 */ /* 0x100fe40000011403 */
[----:B------:R-:W-:Y:S02]  /*01f0*/  SHF.R.S32.HI R3, RZ, 0x1f, R3 ;  /* 0x0000001fff037819 */ /* 0x000fe40000011403 */
[----:B------:R-:W-:-:S07]  /*0200*/  SHF.R.S32.HI R5, RZ, 0x1f, R0 ;  /* 0x0000001fff057819 */ /* 0x000fce0000011400 */
[----:B-1----:R-:W-:Y:S05]  /*0210*/  @P0 BRA `(.L_x_2) ;  /* 0x00000000009c0947 */ /* 0x002fea0003800000 */
[----:B------:R-:W-:Y:S01]  /*0220*/  ELECT P0, URZ, PT ;  /* 0x00000000003f782f */ /* 0x000fe20003800000 */
[----:B------:R-:W-:-:S12]  /*0230*/  BSSY B0, `(.L_x_2) ;  /* 0x0000025000007945 */ /* 0x000fd80003800000 */
[----:B------:R-:W-:Y:S05]  /*0240*/  @!P0 BRA `(.L_x_3) ;  /* 0x00000000008c8947 */ /* 0x000fea0003800000 */
[----:B------:R-:W0:Y:S01]  /*0250*/  S2UR UR8, SR_CgaCtaId ;  /* 0x00000000000879c3 */ /* 0x000e220000008800 */
[----:B------:R-:W-:Y:S01]  /*0260*/  UMOV UR4, 0x400 ;  /* 0x0000040000047882 */ /* 0x000fe20000000000 */
[----:B------:R-:W-:Y:S01]  /*0270*/  UMOV UR5, 0x1 ;  /* 0x0000000100057882 */ /* 0x000fe20000000000 */
[----:B------:R-:W-:Y:S02]  /*0280*/  UMOV UR6, 0x2 ;  /* 0x0000000200067882 */ /* 0x000fe40000000000 */
[----:B------:R-:W-:-:S04]  /*0290*/  UIADD3 UR6, -UR6, 0x100000, URZ ;  /* 0x0010000006067890 */ /* 0x000fc8000fffe13f */
[----:B------:R-:W-:Y:S02]  /*02a0*/  USHF.L.U32 UR7, UR6, 0xb, URZ ;  /* 0x0000000b06077899 */ /* 0x000fe4000800063f */
[----:B------:R-:W-:Y:S02]  /*02b0*/  USHF.L.U32 UR6, UR6, 0x1, URZ ;  /* 0x0000000106067899 */ /* 0x000fe4000800063f */
[----:B0-----:R-:W-:Y:S02]  /*02c0*/  ULEA UR8, UR8, UR4, 0x18 ;  /* 0x0000000408087291 */ /* 0x001fe4000f8ec03f */
[----:B------:R-:W-:-:S04]  /*02d0*/  UIADD3 UR4, -UR5, 0x100000, URZ ;  /* 0x0010000005047890 */ /* 0x000fc8000fffe13f */
[----:B------:R-:W-:Y:S02]  /*02e0*/  USHF.L.U32 UR5, UR4, 0xb, URZ ;  /* 0x0000000b04057899 */ /* 0x000fe4000800063f */
[----:B------:R-:W-:Y:S01]  /*02f0*/  USHF.L.U32 UR4, UR4, 0x1, URZ ;  /* 0x0000000104047899 */ /* 0x000fe2000800063f */
[----:B------:R-:W0:Y:S11]  /*0300*/  FENCE.VIEW.ASYNC.S ;  /* 0x00000000000073c6 */ /* 0x000e360000000000 */
[----:B0-----:R0:W1:Y:S01]  /*0310*/  SYNCS.EXCH.64 URZ, [UR8+0x37000], UR4 ;  /* 0x03700004083f75b2 */ /* 0x0010620008000100 */
[----:B------:R0:W2:Y:S01]  /*0320*/  SYNCS.EXCH.64 URZ, [UR8+0x37058], UR6 ;  /* 0x03705806083f75b2 */ /* 0x0000a20008000100 */
[----:B------:R0:W3:Y:S01]  /*0330*/  SYNCS.EXCH.64 URZ, [UR8+0x37008], UR4 ;  /* 0x03700804083f75b2 */ /* 0x0000e20008000100 */
[----:B------:R0:W4:Y:S01]  /*0340*/  SYNCS.EXCH.64 URZ, [UR8+0x37060], UR6 ;  /* 0x03706006083f75b2 */ /* 0x0001220008000100 */
[----:B------:R0:W0:Y:S01]  /*0350*/  SYNCS.EXCH.64 URZ, [UR8+0x37010], UR4 ;  /* 0x03701004083f75b2 */ /* 0x0000220008000100 */
        /* <DEDUP_REMOVED lines=17> */
[----:B------:R-:W-:Y:S01]  /*0470*/  NOP ;  /* 0x0000000000007918 */ /* 0x000fe20000000000 */
.L_x_3:
[----:B0-----:R-:W-:Y:S05]  /*0480*/  BSYNC B0 ;  /* 0x0000000000007941 */ /* 0x001fea0003800000 */
.L_x_2:
[----:B------:R-:W-:Y:S01]  /*0490*/  ULDC UR4, c[0x0][0x150] ;  /* 0x0000540000047ab9 */ /* 0x000fe20000000800 */
[----:B------:R-:W-:Y:S01]  /*04a0*/  LEA.HI R3, R3, R4, RZ, 0x2 ;  /* 0x0000000403037211 */ /* 0x000fe200078f10ff */
[----:B------:R-:W-:Y:S01]  /*04b0*/  FMUL R6, R6, UR4 ;  /* 0x0000000406067c20 */ /* 0x000fe20008400000 */
[----:B------:R-:W-:Y:S01]  /*04c0*/  LEA.HI R5, R5, R0, RZ, 0x2 ;  /* 0x0000000005057211 */ /* 0x000fe200078f10ff */
[----:B------:R-:W-:Y:S01]  /*04d0*/  ULDC UR4, c[0x0][0x154] ;  /* 0x0000550000047ab9 */ /* 0x000fe20000000800 */
[----:B------:R-:W-:Y:S01]  /*04e0*/  LOP3.LUT R3, R3, 0xfffffffc, RZ, 0xc0, !PT ;  /* 0xfffffffc03037812 */ /* 0x000fe200078ec0ff */
[----:B------:R-:W0:Y:S01]  /*04f0*/  LDC R14, c[0x0][0x140] ;  /* 0x00005000ff0e7b82 */ /* 0x000e220000000800 */
[----:B------:R-:W-:Y:S01]  /*0500*/  LOP3.LUT R5, R5, 0x3ffffffc, RZ, 0xc0, !PT ;  /* 0x3ffffffc05057812 */ /* 0x000fe200078ec0ff */
[----:B------:R-:W5:Y:S01]  /*0510*/  F2I.U32.TRUNC.NTZ R6, R6 ;  /* 0x0000000600067305 */ /* 0x000f62000020f000 */
[----:B------:R-:W-:Y:S01]  /*0520*/  LOP3.LUT P0, RZ, R12, 0x7, RZ, 0xc0, !PT ;  /* 0x000000070cff7812 */ /* 0x000fe2000780c0ff */
[----:B------:R-:W-:Y:S01]  /*0530*/  IMAD.IADD R3, R4, 0x1, -R3 ;  /* 0x0000000104037824 */ /* 0x000fe200078e0a03 */
[----:B------:R-:W-:Y:S01]  /*0540*/  I2FP.F32.U32 R4, R13 ;  /* 0x0000000d00047245 */ /* 0x000fe20000201000 */
[----:B------:R-:W-:Y:S01]  /*0550*/  IMAD.IADD R0, R0, 0x1, -R5 ;  /* 0x0000000100007824 */ /* 0x000fe200078e0a05 */
[----:B------:R-:W-:Y:S01]  /*0560*/  ISETP.NE.AND P3, PT, R7, 0x1, PT ;  /* 0x000000010700780c */ /* 0x000fe20003f65270 */
[----:B------:R-:W-:Y:S01]  /*0570*/  NOP ;  /* 0x0000000000007918 */ /* 0x000fe20000000000 */
[----:B------:R-:W-:Y:S01]  /*0580*/  NOP ;  /* 0x0000000000007918 */ /* 0x000fe20000000000 */
[----:B------:R-:W-:-:S02]  /*0590*/  IMAD R0, R0, 0x4, R3 ;  /* 0x0000000400007824 */ /* 0x000fc400078e0203 */
[----:B------:R-:W-:Y:S01]  /*05a0*/  FMUL R8, R4, UR4 ;  /* 0x0000000404087c20 */ /* 0x000fe20008400000 */
[----:B------:R-:W-:Y:S01]  /*05b0*/  ULDC UR4, c[0x0][0x144] ;  /* 0x0000510000047ab9 */ /* 0x000fe20000000800 */
[C---:B------:R-:W-:Y:S01]  /*05c0*/  IMAD.SHL.U32 R5, R0.reuse, 0x4, RZ ;  /* 0x0000000400057824 */ /* 0x040fe200078e00ff */
[----:B------:R-:W-:Y:S01]  /*05d0*/  LEA.HI R3, R0, R0, RZ, 0x1 ;  /* 0x0000000000037211 */ /* 0x000fe200078f08ff */
[----:B-----5:R-:W-:Y:S02]  /*05e0*/  IMAD.MOV R4, RZ, RZ, -R6 ;  /* 0x000000ffff047224 */ /* 0x020fe400078e0a06 */
[----:B------:R-:W5:Y:S01]  /*05f0*/  F2I.U32.TRUNC.NTZ R8, R8 ;  /* 0x0000000800087305 */ /* 0x000f62000020f000 */
[----:B------:R-:W-:Y:S01]  /*0600*/  LOP3.LUT R3, R3, 0xfffffffe, RZ, 0xc0, !PT ;  /* 0xfffffffe03037812 */ /* 0x000fe200078ec0ff */
[----:B------:R-:W-:Y:S01]  /*0610*/  IMAD R4, R4, UR4, R11 ;  /* 0x0000000404047c24 */ /* 0x000fe2000f8e020b */
[----:B------:R-:W-:Y:S01]  /*0620*/  LOP3.LUT R9, R0, 0xc, R5, 0x78, !PT ;  /* 0x0000000c00097812 */ /* 0x000fe200078e7805 */
[----:B------:R-:W-:-:S02]  /*0630*/  ULDC UR4, c[0x0][0x148] ;  /* 0x0000520000047ab9 */ /* 0x000fc40000000800 */
[----:B------:R-:W-:Y:S01]  /*0640*/  IMAD.IADD R3, R0, 0x1, -R3 ;  /* 0x0000000100037824 */ /* 0x000fe200078e0a03 */
[----:B0-----:R-:W-:Y:S02]  /*0650*/  ISETP.EQ.U32.AND P1, PT, R14, 0x1, PT ;  /* 0x000000010e00780c */ /* 0x001fe40003f22070 */
[----:B------:R-:W-:Y:S02]  /*0660*/  ISETP.LT.U32.AND P0, PT, R9, 0x2, !P0 ;  /* 0x000000020900780c */ /* 0x000fe40004701070 */
[----:B------:R-:W-:Y:S02]  /*0670*/  ISETP.NE.AND P4, PT, R3, R4, PT ;  /* 0x000000040300720c */ /* 0x000fe40003f85270 */
[----:B------:R-:W-:Y:S01]  /*0680*/  SHF.R.S32.HI R3, RZ, 0x1f, R2 ;  /* 0x0000001fff037819 */ /* 0x000fe20000011402 */
[----:B-----5:R-:W-:-:S03]  /*0690*/  IMAD.MOV R4, RZ, RZ, -R8 ;  /* 0x000000ffff047224 */ /* 0x020fc600078e0a08 */
[----:B------:R-:W-:Y:S01]  /*06a0*/  LEA.HI R3, R3, R2, RZ, 0x2 ;  /* 0x0000000203037211 */ /* 0x000fe200078f10ff */
[----:B------:R-:W-:-:S03]  /*06b0*/  IMAD R5, R4, UR4, R13 ;  /* 0x0000000404057c24 */ /* 0x000fc6000f8e020d */
[----:B------:R-:W-:-:S03]  /*06c0*/  LOP3.LUT R3, R3, 0xfffffffc, RZ, 0xc0, !PT ;  /* 0xfffffffc03037812 */ /* 0x000fc600078ec0ff */
[----:B------:R-:W-:Y:S02]  /*06d0*/  @P4 LEA.HI R0, R9, R9, RZ, 0x1 ;  /* 0x0000000909004211 */ /* 0x000fe400078f08ff */
[----:B------:R-:W-:Y:S01]  /*06e0*/  IMAD.IADD R6, R2, 0x1, -R3 ;  /* 0x0000000102067824 */ /* 0x000fe200078e0a03 */
[----:B------:R-:W-:Y:S01]  /*06f0*/  SEL R3, RZ, 0x1, !P0 ;  /* 0x00000001ff037807 */ /* 0x000fe20004000000 */
[----:B------:R-:W-:Y:S01]  /*0700*/  IMAD.MOV.U32 R2, RZ, RZ, 0x1 ;  /* 0x00000001ff027424 */ /* 0x000fe200078e00ff */
[----:B------:R-:W-:Y:S02]  /*0710*/  @P4 SHF.R.S32.HI R0, RZ, 0x1, R0 ;  /* 0x00000001ff004819 */ /* 0x000fe40000011400 */
[----:B------:R-:W-:Y:S02]  /*0720*/  LOP3.LUT P2, RZ, R7, R6, RZ, 0xfc, !PT ;  /* 0x0000000607ff7212 */ /* 0x000fe4000784fcff */
[----:B------:R-:W-:Y:S02]  /*0730*/  @P4 ISETP.NE.AND P5, PT, R0, R5, PT ;  /* 0x000000050000420c */ /* 0x000fe40003fa5270 */
[----:B------:R-:W-:-:S02]  /*0740*/  SEL R0, RZ, 0x1, P2 ;  /* 0x00000001ff007807 */ /* 0x000fc40001000000 */
[----:B------:R-:W-:Y:S02]  /*0750*/  @P4 SEL R2, RZ, 0x1, P5 ;  /* 0x00000001ff024807 */ /* 0x000fe40002800000 */
[----:B------:R-:W-:Y:S02]  /*0760*/  SEL R8, R0, 0x2, P3 ;  /* 0x0000000200087807 */ /* 0x000fe40001800000 */
[----:B------:R-:W-:Y:S01]  /*0770*/  LOP3.LUT R14, R2, R3, RZ, 0xc0, !PT ;  /* 0x00000003020e7212 */ /* 0x000fe200078ec0ff */
[----:B------:R-:W-:Y:S06]  /*0780*/  @!P1 BRA `(.L_x_4) ;  /* 0x0000000000089947 */ /* 0x000fec0003800000 */
[----:B-1234-:R-:W-:Y:S01]  /*0790*/  UCGABAR_ARV ;  /* 0x00000000000079c7 */ /* 0x01efe20008000000 */
[----:B------:R-:W-:Y:S05]  /*07a0*/  BRA `(.L_x_5) ;  /* 0x0000000000047947 */ /* 0x000fea0003800000 */
.L_x_4:
[----:B-1234-:R-:W-:Y:S01]  /*07b0*/  NOP ;  /* 0x0000000000007918 */ /* 0x01efe20000000000 */
.L_x_5:
[----:B------:R-:W-:Y:S01]  /*07c0*/  ULDC.64 UR4, c[0x0][0x618] ;  /* 0x0001860000047ab9 */ /* 0x000fe20000000a00 */
[----:B------:R-:W-:Y:S01]  /*07d0*/  ULDC.64 UR12, c[0x0][0x208] ;  /* 0x00008200000c7ab9 */ /* 0x000fe20000000a00 */
[----:B------:R-:W-:-:S04]  /*07e0*/  ISETP.NE.U32.AND P0, PT, RZ, UR4, PT ;  /* 0x00000004ff007c0c */ /* 0x000fc8000bf05070 */
[----:B------:R-:W-:-:S13]  /*07f0*/  ISETP.NE.AND.EX P0, PT, RZ, UR5, PT, P0 ;  /* 0x00000005ff007c0c */ /* 0x000fda000bf05300 */
[----:B------:R-:W-:Y:S05]  /*0800*/  @!P0 BRA `(.L_x_6) ;  /* 0x00000000001c8947 */ /* 0x000fea0003800000 */
[----:B------:R-:W0:Y:S02]  /*0810*/  LDC.64 R2, c[0x0][0x618] ;  /* 0x00018600ff027b82 */ /* 0x000e240000000a00 */
[----:B0-----:R-:W2:Y:S02]  /*0820*/  LDG.E.64 R2, desc[UR12][R2.64] ;  /* 0x0000000c02027981 */ /* 0x001ea4000c1e1b00 */
[----:B--2---:R-:W-:-:S04]  /*0830*/  ISETP.NE.U32.AND P0, PT, R2, RZ, PT ;  /* 0x000000ff0200720c */ /* 0x004fc80003f05070 */
[----:B------:R-:W-:-:S13]  /*0840*/  ISETP.NE.AND.EX P0, PT, R3, RZ, PT, P0 ;  /* 0x000000ff0300720c */ /* 0x000fda0003f05300 */
[----:B------:R-:W-:Y:S05]  /*0850*/  @!P0 BRA `(.L_x_6) ;  /* 0x0000000000088947 */ /* 0x000fea0003800000 */
[----:B------:R0:W5:Y:S01]  /*0860*/  LD.E R2, desc[UR12][R2.64] ;  /* 0x0000000c02027980 */ /* 0x000162000c101900 */
[----:B------:R-:W-:Y:S05]  /*0870*/  BRA `(.L_x_7) ;  /* 0x0000000000207947 */ /* 0x000fea0003800000 */
.L_x_6:
[----:B------:R-:W-:Y:S02]  /*0880*/  ULDC.64 UR4, c[0x0][0x608] ;  /* 0x0001820000047ab9 */ /* 0x000fe40000000a00 */
[----:B------:R-:W-:-:S04]  /*0890*/  ISETP.NE.U32.AND P0, PT, RZ, UR4, PT ;  /* 0x00000004ff007c0c */ /* 0x000fc8000bf05070 */
[----:B------:R-:W-:-:S13]  /*08a0*/  ISETP.NE.AND.EX P0, PT, RZ, UR5, PT, P0 ;  /* 0x00000005ff007c0c */ /* 0x000fda000bf05300 */
[----:B------:R-:W-:Y:S05]  /*08b0*/  @!P0 BRA `(.L_x_8) ;  /* 0x00000000000c8947 */ /* 0x000fea0003800000 */
[----:B------:R-:W0:Y:S02]  /*08c0*/  LDC.64 R2, c[0x0][0x608] ;  /* 0x00018200ff027b82 */ /* 0x000e240000000a00 */
[----:B0-----:R1:W5:Y:S01]  /*08d0*/  LDG.E R2, desc[UR12][R2.64] ;  /* 0x0000000c02027981 */ /* 0x001362000c1e1900 */
[----:B------:R-:W-:Y:S05]  /*08e0*/  BRA `(.L_x_7) ;  /* 0x0000000000047947 */ /* 0x000fea0003800000 */
.L_x_8:
[----:B------:R-:W2:Y:S02]  /*08f0*/  LDC R2, c[0x0][0x600] ;  /* 0x00018000ff027b82 */ /* 0x000ea40000000800 */
.L_x_7:
[----:B------:R-:W-:Y:S02]  /*0900*/  ULDC.64 UR4, c[0x0][0x620] ;  /* 0x0001880000047ab9 */ /* 0x000fe40000000a00 */
[----:B------:R-:W-:-:S04]  /*0910*/  ISETP.NE.U32.AND P0, PT, RZ, UR4, PT ;  /* 0x00000004ff007c0c */ /* 0x000fc8000bf05070 */
[----:B------:R-:W-:-:S13]  /*0920*/  ISETP.NE.AND.EX P0, PT, RZ, UR5, PT, P0 ;  /* 0x00000005ff007c0c */ /* 0x000fda000bf05300 */
[----:B------:R-:W-:Y:S05]  /*0930*/  @!P0 BRA `(.L_x_9) ;  /* 0x00000000001c8947 */ /* 0x000fea0003800000 */
[----:B------:R-:W3:Y:S02]  /*0940*/  LDC.64 R4, c[0x0][0x620] ;  /* 0x00018800ff047b82 */ /* 0x000ee40000000a00 */
[----:B---3--:R-:W3:Y:S02]  /*0950*/  LDG.E.64 R4, desc[UR12][R4.64] ;  /* 0x0000000c04047981 */ /* 0x008ee4000c1e1b00 */
[----:B---3--:R-:W-:-:S04]  /*0960*/  ISETP.NE.U32.AND P0, PT, R4, RZ, PT ;  /* 0x000000ff0400720c */ /* 0x008fc80003f05070 */
[----:B------:R-:W-:-:S13]  /*0970*/  ISETP.NE.AND.EX P0, PT, R5, RZ, PT, P0 ;  /* 0x000000ff0500720c */ /* 0x000fda0003f05300 */
[----:B------:R-:W-:Y:S05]  /*0980*/  @!P0 BRA `(.L_x_9) ;  /* 0x0000000000088947 */ /* 0x000fea0003800000 */
[----:B------:R3:W5:Y:S01]  /*0990*/  LD.E R0, desc[UR12][R4.64] ;  /* 0x0000000c04007980 */ /* 0x000762000c101900 */
[----:B------:R-:W-:Y:S05]  /*09a0*/  BRA `(.L_x_10) ;  /* 0x0000000000207947 */ /* 0x000fea0003800000 */
.L_x_9:
[----:B------:R-:W-:Y:S02]  /*09b0*/  ULDC.64 UR4, c[0x0][0x610] ;  /* 0x0001840000047ab9 */ /* 0x000fe40000000a00 */
[----:B------:R-:W-:-:S04]  /*09c0*/  ISETP.NE.U32.AND P0, PT, RZ, UR4, PT ;  /* 0x00000004ff007c0c */ /* 0x000fc8000bf05070 */
[----:B------:R-:W-:-:S13]  /*09d0*/  ISETP.NE.AND.EX P0, PT, RZ, UR5, PT, P0 ;  /* 0x00000005ff007c0c */ /* 0x000fda000bf05300 */
[----:B------:R-:W-:Y:S05]  /*09e0*/  @!P0 BRA `(.L_x_11) ;  /* 0x00000000000c8947 */ /* 0x000fea0003800000 */
[----:B------:R-:W3:Y:S02]  /*09f0*/  LDC.64 R4, c[0x0][0x610] ;  /* 0x00018400ff047b82 */ /* 0x000ee40000000a00 */
[----:B---3--:R4:W5:Y:S01]  /*0a00*/  LDG.E R0, desc[UR12][R4.64] ;  /* 0x0000000c04007981 */ /* 0x008962000c1e1900 */
[----:B------:R-:W-:Y:S05]  /*0a10*/  BRA `(.L_x_10) ;  /* 0x0000000000047947 */ /* 0x000fea0003800000 */
.L_x_11:
[----:B------:R-:W3:Y:S02]  /*0a20*/  LDC R0, c[0x0][0x604] ;  /* 0x00018100ff007b82 */ /* 0x000ee40000000800 */
.L_x_10:
[----:B01----:R-:W0:Y:S01]  /*0a30*/  LDC R3, c[0x0][0x3e8] ;  /* 0x0000fa00ff037b82 */ /* 0x003e220000000800 */
[----:B------:R-:W-:Y:S01]  /*0a40*/  ULDC UR4, c[0x0][0x3dc] ;  /* 0x0000f70000047ab9 */ /* 0x000fe20000000800 */
[----:B------:R-:W-:Y:S01]  /*0a50*/  ULDC.64 UR6, c[0x0][0x3e0] ;  /* 0x0000f80000067ab9 */ /* 0x000fe20000000a00 */
[----:B------:R-:W-:Y:S02]  /*0a60*/  UIADD3 UR4, UR4, 0x3f, URZ ;  /* 0x0000003f04047890 */ /* 0x000fe4000fffe03f */
[----:B------:R-:W-:Y:S02]  /*0a70*/  UIMAD UR6, UR7, UR6, URZ ;  /* 0x00000006070672a4 */ /* 0x000fe4000f8e023f */
[----:B------:R-:W-:-:S04]  /*0a80*/  USHF.R.S32.HI UR5, URZ, 0x1f, UR4 ;  /* 0x0000001f3f057899 */ /* 0x000fc80008011404 */
[----:B------:R-:W-:-:S04]  /*0a90*/  ULEA.HI UR5, UR5, UR4, URZ, 0x6 ;  /* 0x0000000405057291 */ /* 0x000fc8000f8f303f */
[----:B------:R-:W-:Y:S01]  /*0aa0*/  USHF.R.S32.HI UR15, URZ, 0x6, UR5 ;  /* 0x000000063f0f7899 */ /* 0x000fe20008011405 */
[----:B0-----:R-:W-:-:S05]  /*0ab0*/  IMAD R3, R3, UR6, RZ ;  /* 0x0000000603037c24 */ /* 0x001fca000f8e02ff */
[----:B---34-:R-:W-:Y:S01]  /*0ac0*/  IMAD R4, R3, UR15, RZ ;  /* 0x0000000f03047c24 */ /* 0x018fe2000f8e02ff */
[----:B------:R-:W-:Y:S06]  /*0ad0*/  @!P1 BRA `(.L_x_12) ;  /* 0x00000000000c9947 */ /* 0x000fec0003800000 */
[----:B------:R-:W-:Y:S01]  /*0ae0*/  UCGABAR_WAIT ;  /* 0x0000000000007dc7 */ /* 0x000fe20008000000 */
[----:B------:R-:W-:Y:S01]  /*0af0*/  CCTL.IVALL ;  /* 0x00000000ff00798f */ /* 0x000fe20002000000 */
[----:B------:R-:W-:Y:S05]  /*0b00*/  BRA `(.L_x_13) ;  /* 0x0000000000047947 */ /* 0x000fea0003800000 */
.L_x_12:
[----:B------:R-:W-:Y:S06]  /*0b10*/  BAR.SYNC.DEFER_BLOCKING 0x0 ;  /* 0x0000000000007b1d */ /* 0x000fec0000010000 */
.L_x_13:
[----:B------:R-:W-:-:S13]  /*0b20*/  ISETP.NE.AND P0, PT, R7, RZ, PT ;  /* 0x000000ff0700720c */ /* 0x000fda0003f05270 */
[----:B------:R-:W-:Y:S05]  /*0b30*/  @!P0 BRA `(.L_x_14) ;  /* 0x000000e000fc8947 */ /* 0x000fea0003800000 */
[----:B------:R-:W-:-:S13]  /*0b40*/  ISETP.NE.AND P0, PT, R7, 0x1, PT ;  /* 0x000000010700780c */ /* 0x000fda0003f05270 */
[----:B------:R-:W-:Y:S05]  /*0b50*/  @P0 EXIT ;  /* 0x000000000000094d */ /* 0x000fea0003800000 */
[----:B------:R-:W-:Y:S01]  /*0b60*/  ISETP.GE.AND P0, PT, R4, 0x1, PT ;  /* 0x000000010400780c */ /* 0x000fe20003f06270 */
[----:B------:R-:W-:Y:S01]  /*0b70*/  UMOV UR4, URZ ;  /* 0x0000003f00047c82 */ /* 0x000fe20008000000 */
[----:B------:R-:W-:Y:S02]  /*0b80*/  CS2R R54, SRZ ;  /* 0x0000000000367805 */ /* 0x000fe4000001ff00 */
[----:B------:R-:W-:Y:S02]  /*0b90*/  CS2R R120, SRZ ;  /* 0x0000000000787805 */ /* 0x000fe4000001ff00 */
[----:B------:R-:W-:Y:S02]  /*0ba0*/  CS2R R122, SRZ ;  /* 0x00000000007a7805 */ /* 0x000fe4000001ff00 */
[----:B------:R-:W-:Y:S02]  /*0bb0*/  CS2R R124, SRZ ;  /* 0x00000000007c7805 */ /* 0x000fe4000001ff00 */
[----:B------:R-:W-:-:S02]  /*0bc0*/  CS2R R126, SRZ ;  /* 0x00000000007e7805 */ /* 0x000fc4000001ff00 */
[----:B------:R-:W-:Y:S02]  /*0bd0*/  CS2R R128, SRZ ;  /* 0x0000000000807805 */ /* 0x000fe4000001ff00 */
        /* <DEDUP_REMOVED lines=57> */
[----:B------:R-:W-:Y:S01]  /*0f70*/  CS2R R52, SRZ ;  /* 0x0000000000347805 */ /* 0x000fe2000001ff00 */
[----:B------:R-:W-:Y:S06]  /*0f80*/  @!P0 BRA `(.L_x_15) ;  /* 0x0000000000e08947 */ /* 0x000fec0003800000 */
[----:B------:R-:W-:-:S04]  /*0f90*/  LOP3.LUT R3, R8, 0x1, RZ, 0xfc, !PT ;  /* 0x0000000108037812 */ /* 0x000fc800078efcff */
[----:B------:R-:W-:-:S13]  /*0fa0*/  ISETP.NE.AND P1, PT, R3, 0x3, PT ;  /* 0x000000030300780c */ /* 0x000fda0003f25270 */
[----:B------:R-:W-:Y:S05]  /*0fb0*/  @!P1 BRA `(.L_x_16) ;  /* 0x0000000000049947 */ /* 0x000fea0003800000 */
[----:B------:R-:W-:Y:S01]  /*0fc0*/  BPT.TRAP 0x1 ;  /* 0x000000040000795c */ /* 0x000fe20000300000 */
.L_x_16:
[----:B------:R-:W0:Y:S01]  /*0fd0*/  S2UR UR5, SR_CgaCtaId ;  /* 0x00000000000579c3 */ /* 0x000e220000008800 */
[----:B------:R-:W-:Y:S01]  /*0fe0*/  SHF.L.U32 R3, RZ, 0x1f, RZ ;  /* 0x0000001fff037819 */ /* 0x000fe200000006ff */
[----:B------:R-:W-:Y:S02]  /*0ff0*/  UMOV UR4, 0x400 ;  /* 0x0000040000047882 */ /* 0x000fe40000000000 */
[----:B0-----:R-:W-:-:S12]  /*1000*/  ULEA UR4, UR5, UR4, 0x18 ;  /* 0x0000000405047291 */ /* 0x001fd8000f8ec03f */
.L_x_17:
[----:B0-----:R-:W-:-:S04]  /*1010*/  IMAD.U32 R6, RZ, RZ, UR4 ;  /* 0x00000004ff067e24 */ /* 0x001fc8000f8e00ff */
[----:B------:R0:W1:Y:S03]  /*1020*/  SYNCS.PHASECHK.TRANS64.TRYWAIT P1, [R6+URZ+0x37000], R3 ;  /* 0x03700003060075a7 */ /* 0x000066000802017f */
[----:B-1----:R-:W-:Y:S05]  /*1030*/  @!P1 NANOSLEEP.SYNCS 0x989680 ;  /* 0x009896800000995d */ /* 0x002fea0003900000 */
[----:B------:R-:W1:Y:S02]  /*1040*/  @!P1 SYNCS.PHASECHK.TRANS64 P1, [R6+URZ+0x37000], R3 ;  /* 0x03700003060095a7 */ /* 0x000e64000802007f */
[----:B-1----:R-:W-:Y:S05]  /*1050*/  @!P1 BRA `(.L_x_17) ;  /* 0xfffffffc00ec9947 */ /* 0x002fea000383ffff */
[----:B------:R-:W-:Y:S01]  /*1060*/  UIADD3 UR5, UR4, 0x2c000, URZ ;  /* 0x0002c00004057890 */ /* 0x000fe2000fffe03f */
[----:B------:R-:W-:Y:S01]  /*1070*/  WARPGROUP.ARRIVE ;  /* 0x00000000000079c5 */ /* 0x000fe20000000000 */
[----:B------:R-:W-:Y:S02]  /*1080*/  USHF.R.U32.HI UR4, URZ, 0x4, UR4 ;  /* 0x000000043f047899 */ /* 0x000fe40008011604 */
[----:B------:R-:W-:Y:S02]  /*1090*/  USHF.R.U32.HI UR5, URZ, 0x4, UR5 ;  /* 0x000000043f057899 */ /* 0x000fe40008011605 */
[----:B------:R-:W-:Y:S02]  /*10a0*/  ULOP3.LUT UR4, UR4, 0x3fff, URZ, 0xc0, !UPT ;  /* 0x00003fff04047892 */ /* 0x000fe4000f8ec03f */
[----:B------:R-:W-:Y:S02]  /*10b0*/  ULOP3.LUT UR5, UR5, 0x3fff, URZ, 0xc0, !UPT ;  /* 0x00003fff05057892 */ /* 0x000fe4000f8ec03f */
[----:B------:R-:W-:-:S02]  /*10c0*/  ULOP3.LUT UR11, UR4, 0x10000, URZ, 0xfc, !UPT ;  /* 0x00010000040b7892 */ /* 0x000fc4000f8efc3f */
[----:B------:R-:W-:Y:S02]  /*10d0*/  ULOP3.LUT UR14, UR5, 0x10000, URZ, 0xfc, !UPT ;  /* 0x00010000050e7892 */ /* 0x000fe4000f8efc3f */
[----:B------:R-:W-:Y:S02]  /*10e0*/  UIADD3 UR8, UR11, 0x100, URZ ;  /* 0x000001000b087890 */ /* 0x000fe4000fffe03f */
[----:B------:R-:W-:Y:S02]  /*10f0*/  UIADD3 UR9, UR11, 0x200, URZ ;  /* 0x000002000b097890 */ /* 0x000fe4000fffe03f */
[----:B------:R-:W-:Y:S01]  /*1100*/  UMOV UR4, UR11 ;  /* 0x0000000b00047c82 */ /* 0x000fe20008000000 */
[----:B------:R-:W-:Y:S01]  /*1110*/  UMOV UR5, 0x80000020 ;  /* 0x8000002000057882 */ /* 0x000fe20000000000 */
[----:B------:R-:W-:Y:S01]  /*1120*/  UMOV UR6, UR14 ;  /* 0x0000000e00067c82 */ /* 0x000fe20008000000 */
[----:B------:R-:W-:Y:S01]  /*1130*/  UMOV UR7, 0x80000020 ;  /* 0x8000002000077882 */ /* 0x000fe20000000000 */
[----:B------:R-:W-:Y:S01]  /*1140*/  UIADD3 UR10, UR11, 0x300, URZ ;  /* 0x000003000b0a7890 */ /* 0x000fe2000fffe03f */
[----:B------:R-:W-:Y:S01]  /*1150*/  QGMMA.64x64x32.F32.E4M3.E4M3 R120, gdesc[UR4], RZ, !UPT ;  /* 0x00e00000047879f3 */ /* 0x000fe2000c7008ff */
        /* <DEDUP_REMOVED lines=12> */
[----:B------:R-:W-:-:S02]  /*1220*/  UIADD3 UR4, UR11, 0x2, URZ ;  /* 0x000000020b047890 */ /* 0x000fc4000fffe03f */
[----:B------:R-:W-:Y:S01]  /*1230*/  UIADD3 UR6, UR14, 0x2, URZ ;  /* 0x000000020e067890 */ /* 0x000fe2000fffe03f */
[----:B------:R-:W-:Y:S01]  /*1240*/  UMOV UR5, 0x80000020 ;  /* 0x8000002000057882 */ /* 0x000fe20000000000 */
[----:B------:R-:W-:-:S07]  /*1250*/  UMOV UR7, 0x80000020 ;  /* 0x8000002000077882 */ /* 0x000fce0000000000 */
[----:B------:R-:W-:Y:S01]  /*1260*/  QGMMA.64x64x32.F32.E4M3.E4M3 R120, gdesc[UR4], R120 ;  /* 0x00e00000047879f3 */ /* 0x000fe20008700878 */
[----:B------:R-:W-:Y:S01]  /*1270*/  UMOV UR4, UR8 ;  /* 0x0000000800047c82 */ /* 0x000fe20008000000 */
[----:B------:R-:W-:Y:S02]  /*1280*/  UMOV UR5, 0x80000020 ;  /* 0x8000002000057882 */ /* 0x000fe40000000000 */
[----:B------:R-:W-:Y:S01]  /*1290*/  QGMMA.64x64x32.F32.E4M3.E4M3 R88, gdesc[UR4], R88 ;  /* 0x00e00000045879f3 */ /* 0x000fe20008700858 */
[----:B------:R-:W-:Y:S01]  /*12a0*/  UMOV UR4, UR9 ;  /* 0x0000000900047c82 */ /* 0x000fe20008000000 */
[----:B------:R-:W-:Y:S02]  /*12b0*/  UMOV UR5, 0x80000020 ;  /* 0x8000002000057882 */ /* 0x000fe40000000000 */
[----:B------:R-:W-:Y:S01]  /*12c0*/  QGMMA.64x64x32.F32.E4M3.E4M3 R56, gdesc[UR4], R56 ;  /* 0x00e00000043879f3 */ /* 0x000fe20008700838 */
[----:B------:R-:W-:Y:S01]  /*12d0*/  UMOV UR4, UR10 ;  /* 0x0000000a00047c82 */ /* 0x000fe20008000000 */
[----:B------:R-:W-:-:S02]  /*12e0*/  UMOV UR5, 0x80000020 ;  /* 0x8000002000057882 */ /* 0x000fc40000000000 */
[----:B------:R-:W-:Y:S01]  /*12f0*/  QGMMA.64x64x32.F32.E4M3.E4M3 R24, gdesc[UR4], R24, gsb0 ;  /* 0x00e00000041879f3 */ /* 0x000fe20008000818 */
[----:B------:R-:W-:-:S05]  /*1300*/  UMOV UR4, 0x1 ;  /* 0x0000000100047882 */ /* 0x000fca0000000000 */
.L_x_15:
[----:B0-----:R-:W-:-:S05]  /*1310*/  VIMNMX R3, R4, 0x1, PT ;  /* 0x0000000104037848 */ /* 0x001fca0003fe0100 */
[----:B------:R-:W-:-:S05]  /*1320*/  IMAD.IADD R3, R4, 0x1, -R3 ;  /* 0x0000000104037824 */ /* 0x000fca00078e0a03 */
[----:B------:R-:W-:-:S13]  /*1330*/  ISETP.GE.AND P1, PT, R3, 0x1, PT ;  /* 0x000000010300780c */ /* 0x000fda0003f26270 */
[----:B------:R-:W-:Y:S05]  /*1340*/  @!P1 BRA `(.L_x_18) ;  /* 0x0000000400549947 */ /* 0x000fea0003800000 */
[----:B------:R-:W0:Y:S01]  /*1350*/  S2UR UR6, SR_CgaCtaId ;  /* 0x00000000000679c3 */ /* 0x000e220000008800 */
[----:B------:R-:W-:Y:S01]  /*1360*/  UMOV UR5, 0x400 ;  /* 0x0000040000057882 */ /* 0x000fe20000000000 */
[----:B------:R-:W-:Y:S01]  /*1370*/  LOP3.LUT R11, R8, 0x1, RZ, 0xfc, !PT ;  /* 0x00000001080b7812 */ /* 0x000fe200078efcff */
[----:B------:R-:W-:Y:S01]  /*1380*/  IMAD.MOV.U32 R10, RZ, RZ, RZ ;  /* 0x000000ffff0a7224 */ /* 0x000fe200078e00ff */
[----:B------:R-:W-:Y:S01]  /*1390*/  UISETP.NE.U32.AND UP0, UPT, UR4, URZ, UPT ;  /* 0x0000003f0400728c */ /* 0x000fe2000bf05070 */
[----:B------:R-:W-:Y:S02]  /*13a0*/  IMAD.MOV.U32 R4, RZ, RZ, R3 ;  /* 0x000000ffff047224 */ /* 0x000fe400078e0003 */
[----:B------:R-:W-:Y:S01]  /*13b0*/  IMAD.MOV.U32 R5, RZ, RZ, RZ ;  /* 0x000000ffff057224 */ /* 0x000fe200078e00ff */
[----:B0-----:R-:W-:-:S04]  /*13c0*/  ULEA UR16, UR6, UR5, 0x18 ;  /* 0x0000000506107291 */ /* 0x001fc8000f8ec03f */
[----:B------:R-:W-:Y:S02]  /*13d0*/  UIADD3 UR5, UR16, 0x2c000, URZ ;  /* 0x0002c00010057890 */ /* 0x000fe4000fffe03f */
[----:B------:R-:W-:Y:S02]  /*13e0*/  USHF.R.U32.HI UR6, URZ, 0x4, UR16 ;  /* 0x000000043f067899 */ /* 0x000fe40008011610 */
[----:B------:R-:W-:Y:S02]  /*13f0*/  USHF.R.U32.HI UR5, URZ, 0x4, UR5 ;  /* 0x000000043f057899 */ /* 0x000fe40008011605 */
[----:B------:R-:W-:Y:S02]  /*1400*/  ULOP3.LUT UR6, UR6, 0x3fff, URZ, 0xc0, !UPT ;  /* 0x00003fff06067892 */ /* 0x000fe4000f8ec03f */
[----:B------:R-:W-:Y:S02]  /*1410*/  ULOP3.LUT UR5, UR5, 0x3fff, URZ, 0xc0, !UPT ;  /* 0x00003fff05057892 */ /* 0x000fe4000f8ec03f */
[----:B------:R-:W-:-:S02]  /*1420*/  ULOP3.LUT UR18, UR6, 0x10000, URZ, 0xfc, !UPT ;  /* 0x0001000006127892 */ /* 0x000fc4000f8efc3f */
[----:B------:R-:W-:-:S12]  /*1430*/  ULOP3.LUT UR17, UR5, 0x10000, URZ, 0xfc, !UPT ;  /* 0x0001000005117892 */ /* 0x000fd8000f8efc3f */
.L_x_23:
[----:B------:R-:W-:-:S13]  /*1440*/  ISETP.NE.AND P2, PT, R11, 0x3, PT ;  /* 0x000000030b00780c */ /* 0x000fda0003f45270 */
[----:B------:R-:W-:Y:S05]  /*1450*/  @!P2 BRA `(.L_x_19) ;  /* 0x000000000004a947 */ /* 0x000fea0003800000 */
[----:B------:R-:W-:Y:S01]  /*1460*/  BPT.TRAP 0x1 ;  /* 0x000000040000795c */ /* 0x000fe20000300000 */
.L_x_19:
[----:B------:R-:W-:Y:S01]  /*1470*/  SHF.L.U32 R6, R10, 0x1f, RZ ;  /* 0x0000001f0a067819 */ /* 0x000fe200000006ff */
[----:B------:R-:W-:-:S12]  /*1480*/  ULEA UR5, UR4, UR16, 0x3 ;  /* 0x0000001004057291 */ /* 0x000fd8000f8e183f */
.L_x_20:
[----:B0-----:R-:W-:-:S04]  /*1490*/  IMAD.U32 R7, RZ, RZ, UR5 ;  /* 0x00000005ff077e24 */ /* 0x001fc8000f8e00ff */
[----:B------:R0:W1:Y:S03]  /*14a0*/  SYNCS.PHASECHK.TRANS64.TRYWAIT P1, [R7+URZ+0x37000], R6 ;  /* 0x03700006070075a7 */ /* 0x000066000802017f */
[----:B-1----:R-:W-:Y:S05]  /*14b0*/  @!P1 NANOSLEEP.SYNCS 0x989680 ;  /* 0x009896800000995d */ /* 0x002fea0003900000 */
[----:B------:R-:W1:Y:S02]  /*14c0*/  @!P1 SYNCS.PHASECHK.TRANS64 P1, [R7+URZ+0x37000], R6 ;  /* 0x03700006070095a7 */ /* 0x000e64000802007f */
[----:B-1----:R-:W-:Y:S05]  /*14d0*/  @!P1 BRA `(.L_x_20) ;  /* 0xfffffffc00ec9947 */ /* 0x002fea000383ffff */
[----:B------:R-:W-:Y:S01]  /*14e0*/  ULEA UR5, UR4, UR18, 0xa ;  /* 0x0000001204057291 */ /* 0x000fe2000f8e503f */
[----:B------:R-:W-:Y:S01]  /*14f0*/  WARPGROUP.ARRIVE ;  /* 0x00000000000079c5 */ /* 0x000fe20000000000 */
[----:B------:R-:W-:Y:S02]  /*1500*/  ULEA UR6, UR4, UR17, 0x8 ;  /* 0x0000001104067291 */ /* 0x000fe4000f8e403f */
[----:B------:R-:W-:Y:S02]  /*1510*/  UIADD3 UR7, UR5, 0x100, URZ ;  /* 0x0000010005077890 */ /* 0x000fe4000fffe03f */
[----:B------:R-:W-:Y:S02]  /*1520*/  UIADD3 UR14, UR5, 0x200, URZ ;  /* 0x00000200050e7890 */ /* 0x000fe4000fffe03f */
[----:B------:R-:W-:Y:S01]  /*1530*/  UMOV UR8, UR5 ;  /* 0x0000000500087c82 */ /* 0x000fe20008000000 */
[----:B------:R-:W-:Y:S01]  /*1540*/  UMOV UR9, 0x80000020 ;  /* 0x8000002000097882 */ /* 0x000fe20000000000 */
[----:B------:R-:W-:Y:S01]  /*1550*/  UMOV UR10, UR6 ;  /* 0x00000006000a7c82 */ /* 0x000fe20008000000 */
[----:B------:R-:W-:Y:S01]  /*1560*/  UMOV UR11, 0x80000020 ;  /* 0x80000020000b7882 */ /* 0x000fe20000000000 */
[----:B------:R-:W-:Y:S01]  /*1570*/  UIADD3 UR15, UR5, 0x300, URZ ;  /* 0x00000300050f7890 */ /* 0x000fe2000fffe03f */
[----:B------:R-:W-:Y:S01]  /*1580*/  QGMMA.64x64x32.F32.E4M3.E4M3 R120, gdesc[UR8], R120, UP0 ;  /* 0x00e00000087879f3 */ /* 0x000fe2000bf00878 */
[----:B------:R-:W-:Y:S01]  /*1590*/  UMOV UR8, UR7 ;  /* 0x0000000700087c82 */ /* 0x000fe20008000000 */
[----:B------:R-:W-:Y:S01]  /*15a0*/  UMOV UR9, 0x80000020 ;  /* 0x8000002000097882 */ /* 0x000fe20000000000 */
[----:B------:R-:W-:Y:S01]  /*15b0*/  UIADD3 UR7, UR5, 0x202, URZ ;  /* 0x0000020205077890 */ /* 0x000fe2000fffe03f */
[----:B------:R-:W-:Y:S01]  /*15c0*/  QGMMA.64x64x32.F32.E4M3.E4M3 R88, gdesc[UR8], R88, UP0 ;  /* 0x00e00000085879f3 */ /* 0x000fe2000bf00858 */
[----:B------:R-:W-:Y:S01]  /*15d0*/  UMOV UR8, UR14 ;  /* 0x0000000e00087c82 */ /* 0x000fe20008000000 */
[----:B------:R-:W-:-:S02]  /*15e0*/  UMOV UR9, 0x80000020 ;  /* 0x8000002000097882 */ /* 0x000fc40000000000 */
[----:B------:R-:W-:Y:S01]  /*15f0*/  QGMMA.64x64x32.F32.E4M3.E4M3 R56, gdesc[UR8], R56, UP0 ;  /* 0x00e00000083879f3 */ /* 0x000fe2000bf00838 */
[----:B------:R-:W-:Y:S01]  /*1600*/  UMOV UR8, UR15 ;  /* 0x0000000f00087c82 */ /* 0x000fe20008000000 */
[----:B------:R-:W-:Y:S02]  /*1610*/  UMOV UR9, 0x80000020 ;  /* 0x8000002000097882 */ /* 0x000fe40000000000 */
[----:B------:R-:W-:Y:S01]  /*1620*/  QGMMA.64x64x32.F32.E4M3.E4M3 R24, gdesc[UR8], R24, UP0 ;  /* 0x00e00000081879f3 */ /* 0x000fe2000bf00818 */
[----:B------:R-:W-:Y:S02]  /*1630*/  UIADD3 UR8, UR5, 0x2, URZ ;  /* 0x0000000205087890 */ /* 0x000fe4000fffe03f */
[----:B------:R-:W-:Y:S02]  /*1640*/  UIADD3 UR10, UR6, 0x2, URZ ;  /* 0x00000002060a7890 */ /* 0x000fe4000fffe03f */
[----:B------:R-:W-:Y:S01]  /*1650*/  UIADD3 UR6, UR5, 0x102, URZ ;  /* 0x0000010205067890 */ /* 0x000fe2000fffe03f */
[----:B------:R-:W-:Y:S01]  /*1660*/  UMOV UR9, 0x80000020 ;  /* 0x8000002000097882 */ /* 0x000fe20000000000 */
[----:B------:R-:W-:Y:S01]  /*1670*/  UMOV UR11, 0x80000020 ;  /* 0x80000020000b7882 */ /* 0x000fe20000000000 */
[----:B------:R-:W-:-:S04]  /*1680*/  UIADD3 UR5, UR5, 0x302, URZ ;  /* 0x0000030205057890 */ /* 0x000fc8000fffe03f */
        /* <DEDUP_REMOVED lines=9> */
[----:B------:R-:W-:Y:S03]  /*1720*/  QGMMA.64x64x32.F32.E4M3.E4M3 R24, gdesc[UR8], R24, gsb0 ;  /* 0x00e00000081879f3 */ /* 0x000fe60008000818 */
[----:B------:R-:W-:Y:S02]  /*1730*/  WARPGROUP.DEPBAR.LE gsb0, 0x1 ;  /* 0x00008000000079c5 */ /* 0x000fe40000010100 */
[----:B------:R-:W-:Y:S05]  /*1740*/  @!P2 BRA `(.L_x_21) ;  /* 0x000000000004a947 */ /* 0x000fea0003800000 */
[----:B------:R-:W-:Y:S01]  /*1750*/  BPT.TRAP 0x1 ;  /* 0x000000040000795c */ /* 0x000fe20000300000 */
.L_x_21:
[----:B------:R-:W-:-:S13]  /*1760*/  ISETP.NE.AND P1, PT, R14, RZ, PT ;  /* 0x000000ff0e00720c */ /* 0x000fda0003f25270 */
[----:B0-----:R-:W-:-:S05]  /*1770*/  @P1 LEA R6, R5, UR16, 0x3 ;  /* 0x0000001005061c11 */ /* 0x001fca000f8e18ff */
[----:B------:R-:W-:-:S05]  /*1780*/  @P1 VIADD R6, R6, 0x37058 ;  /* 0x0003705806061836 */ /* 0x000fca0000000000 */
[----:B------:R-:W-:-:S04]  /*1790*/  @P1 PRMT R6, R9, 0x654, R6 ;  /* 0x0000065409061816 */ /* 0x000fc80000000006 */
[----:B------:R0:W-:Y:S01]  /*17a0*/  @P1 SYNCS.ARRIVE.TRANS64.RED.A1T0 RZ, [R6+URZ], RZ ;  /* 0x000000ff06ff19a7 */ /* 0x0001e2000810043f */
[----:B------:R-:W-:-:S13]  /*17b0*/  ISETP.GT.U32.AND P1, PT, R8, 0x1, PT ;  /* 0x000000010800780c */ /* 0x000fda0003f24070 */
[----:B0-----:R-:W-:Y:S05]  /*17c0*/  @P1 BRA `(.L_x_22) ;  /* 0x0000000000041947 */ /* 0x001fea0003800000 */
[----:B------:R-:W-:Y:S01]  /*17d0*/  BPT.TRAP 0x1 ;  /* 0x000000040000795c */ /* 0x000fe20000300000 */
.L_x_22:
[----:B------:R-:W-:Y:S01]  /*17e0*/  UIADD3 UR4, UR4, 0x1, URZ ;  /* 0x0000000104047890 */ /* 0x000fe2000fffe03f */
[C---:B------:R-:W-:Y:S01]  /*17f0*/  ISETP.GT.AND P2, PT, R4.reuse, 0x1, PT ;  /* 0x000000010400780c */ /* 0x040fe20003f44270 */
[----:B------:R-:W-:Y:S02]  /*1800*/  VIADD R5, R5, 0x1 ;  /* 0x0000000105057836 */ /* 0x000fe40000000000 */
[----:B------:R-:W-:Y:S01]  /*1810*/  UISETP.NE.AND UP0, UPT, UR4, 0xb, UPT ;  /* 0x0000000b0400788c */ /* 0x000fe2000bf05270 */
[----:B------:R-:W-:Y:S02]  /*1820*/  VIADD R4, R4, 0xffffffff ;  /* 0xffffffff04047836 */ /* 0x000fe40000000000 */
[C---:B------:R-:W-:Y:S01]  /*1830*/  ISETP.NE.AND P1, PT, R5.reuse, 0xb, PT ;  /* 0x0000000b0500780c */ /* 0x040fe20003f25270 */
[----:B------:R-:W-:Y:S02]  /*1840*/  USEL UR5, URZ, 0x1, UP0 ;  /* 0x000000013f057887 */ /* 0x000fe40008000000 */
[----:B------:R-:W-:Y:S01]  /*1850*/  USEL UR4, UR4, URZ, UP0 ;  /* 0x0000003f04047287 */ /* 0x000fe20008000000 */
[----:B------:R-:W-:Y:S01]  /*1860*/  SEL R5, R5, RZ, P1 ;  /* 0x000000ff05057207 */ /* 0x000fe20000800000 */
[----:B------:R-:W-:-:S02]  /*1870*/  UPLOP3.LUT UP0, UPT, UPT, UPT, UPT, 0x80, 0x0 ;  /* 0x000000000000789c */ /* 0x000fc40003f0f070 */
[----:B------:R-:W-:Y:S01]  /*1880*/  LOP3.LUT R10, R10, UR5, RZ, 0x3c, !PT ;  /* 0x000000050a0a7c12 */ /* 0x000fe2000f8e3cff */
[----:B------:R-:W-:Y:S08]  /*1890*/  @P2 BRA `(.L_x_23) ;  /* 0xfffffff800e82947 */ /* 0x000ff0000383ffff */
.L_x_18:
[----:B------:R-:W-:Y:S02]  /*18a0*/  WARPGROUP.DEPBAR.LE gsb0, 0x0 ;  /* 0x00008000000079c5 */ /* 0x000fe40000010000 */
[----:B------:R-:W-:Y:S05]  /*18b0*/  @!P0 BRA `(.L_x_24) ;  /* 0x0000000000548947 */ /* 0x000fea0003800000 */
[----:B------:R-:W-:-:S04]  /*18c0*/  LOP3.LUT R4, R8, 0x1, RZ, 0xfc, !PT ;  /* 0x0000000108047812 */ /* 0x000fc800078efcff */
[----:B------:R-:W-:-:S13]  /*18d0*/  ISETP.NE.AND P0, PT, R4, 0x3, PT ;  /* 0x000000030400780c */ /* 0x000fda0003f05270 */
[----:B------:R-:W-:Y:S05]  /*18e0*/  @!P0 BRA `(.L_x_25) ;  /* 0x0000000000048947 */ /* 0x000fea0003800000 */
[----:B------:R-:W-:Y:S01]  /*18f0*/  BPT.TRAP 0x1 ;  /* 0x000000040000795c */ /* 0x000fe20000300000 */
.L_x_25:
[----:B------:R-:W-:Y:S01]  /*1900*/  ISETP.NE.AND P0, PT, R14, RZ, PT ;  /* 0x000000ff0e00720c */ /* 0x000fe20003f05270 */
[----:B------:R-:W-:Y:S01]  /*1910*/  BSSY B0, `(.L_x_26) ;  /* 0x000000d000007945 */ /* 0x000fe20003800000 */
[----:B------:R-:W-:-:S11]  /*1920*/  ISETP.GT.U32.AND P1, PT, R8, 0x1, PT ;  /* 0x000000010800780c */ /* 0x000fd60003f24070 */
[----:B------:R-:W-:Y:S05]  /*1930*/  @!P0 BRA `(.L_x_27) ;  /* 0x0000000000288947 */ /* 0x000fea0003800000 */
[----:B------:R-:W0:Y:S01]  /*1940*/  S2R R6, SR_CgaCtaId ;  /* 0x0000000000067919 */ /* 0x000e220000008800 */
[----:B------:R-:W-:-:S05]  /*1950*/  IMAD.WIDE.U32 R4, R3, -0x45d1745d, RZ ;  /* 0xba2e8ba303047825 */ /* 0x000fca00078e00ff */
[----:B------:R-:W-:Y:S02]  /*1960*/  SHF.R.U32.HI R4, RZ, 0x3, R5 ;  /* 0x00000003ff047819 */ /* 0x000fe40000011605 */
[----:B------:R-:W-:-:S03]  /*1970*/  MOV R5, 0x400 ;  /* 0x0000040000057802 */ /* 0x000fc60000000f00 */
[----:B------:R-:W-:Y:S01]  /*1980*/  IMAD R3, R4, -0xb, R3 ;  /* 0xfffffff504037824 */ /* 0x000fe200078e0203 */
[----:B0-----:R-:W-:-:S05]  /*1990*/  LEA R6, R6, R5, 0x18 ;  /* 0x0000000506067211 */ /* 0x001fca00078ec0ff */
[----:B------:R-:W-:-:S04]  /*19a0*/  IMAD R3, R3, 0x8, R6 ;  /* 0x0000000803037824 */ /* 0x000fc800078e0206 */
[----:B------:R-:W-:-:S05]  /*19b0*/  VIADD R4, R3, 0x37058 ;  /* 0x0003705803047836 */ /* 0x000fca0000000000 */
[----:B------:R-:W-:-:S04]  /*19c0*/  PRMT R4, R9, 0x654, R4 ;  /* 0x0000065409047816 */ /* 0x000fc80000000004 */
[----:B------:R0:W-:Y:S03]  /*19d0*/  SYNCS.ARRIVE.TRANS64.RED.A1T0 RZ, [R4+URZ], RZ ;  /* 0x000000ff04ff79a7 */ /* 0x0001e6000810043f */
.L_x_27:
[----:B------:R-:W-:Y:S05]  /*19e0*/  BSYNC B0 ;  /* 0x0000000000007941 */ /* 0x000fea0003800000 */
.L_x_26:
[----:B------:R-:W-:Y:S05]  /*19f0*/  @P1 BRA `(.L_x_24) ;  /* 0x0000000000041947 */ /* 0x000fea0003800000 */
[----:B------:R-:W-:Y:S01]  /*1a00*/  BPT.TRAP 0x1 ;  /* 0x000000040000795c */ /* 0x000fe20000300000 */
.L_x_24:
[----:B------:R-:W0:Y:S01]  /*1a10*/  S2R R3, SR_TID.X ;  /* 0x0000000000037919 */ /* 0x000e220000002100 */
[----:B------:R-:W-:Y:S01]  /*1a20*/  ULDC.64 UR4, c[0x0][0x280] ;  /* 0x0000a00000047ab9 */ /* 0x000fe20000000a00 */
[----:B------:R-:W1:Y:S01]  /*1a30*/  S2R R5, SR_CTAID.Y ;  /* 0x0000000000057919 */ /* 0x000e620000002600 */
[----:B------:R-:W3:Y:S01]  /*1a40*/  S2R R13, SR_CTAID.X ;  /* 0x00000000000d7919 */ /* 0x000ee20000002500 */
[----:B0-----:R-:W-:-:S04]  /*1a50*/  SHF.R.S32.HI R4, RZ, 0x1f, R3 ;  /* 0x0000001fff047819 */ /* 0x001fc80000011403 */
[----:B------:R-:W-:-:S04]  /*1a60*/  LEA.HI R4, R4, R3, RZ, 0x7 ;  /* 0x0000000304047211 */ /* 0x000fc800078f38ff */
[----:B------:R-:W-:Y:S01]  /*1a70*/  LOP3.LUT R4, R4, 0xffffff80, RZ, 0xc0, !PT ;  /* 0xffffff8004047812 */ /* 0x000fe200078ec0ff */
[----:B---3--:R-:W-:-:S04]  /*1a80*/  IMAD.SHL.U32 R8, R13, 0x100, RZ ;  /* 0x000001000d087824 */ /* 0x008fc800078e00ff */
[----:B------:R-:W-:Y:S02]  /*1a90*/  IMAD.IADD R10, R3, 0x1, -R4 ;  /* 0x00000001030a7824 */ /* 0x000fe400078e0a04 */
[----:B-1----:R-:W-:-:S03]  /*1aa0*/  IMAD.SHL.U32 R3, R5, 0x40, RZ ;  /* 0x0000004005037824 */ /* 0x002fc600078e00ff */
[----:B------:R-:W-:Y:S02]  /*1ab0*/  SHF.R.S32.HI R9, RZ, 0x1f, R10 ;  /* 0x0000001fff097819 */ /* 0x000fe4000001140a */
[----:B------:R-:W-:Y:S02]  /*1ac0*/  ISETP.GE.AND P0, PT, R3, UR5, PT ;  /* 0x0000000503007c0c */ /* 0x000fe4000bf06270 */
[----:B------:R-:W-:Y:S02]  /*1ad0*/  LEA.HI R4, R9, R10, RZ, 0x2 ;  /* 0x0000000a09047211 */ /* 0x000fe400078f10ff */
[----:B------:R-:W-:Y:S02]  /*1ae0*/  ISETP.GE.OR P0, PT, R8, UR4, P0 ;  /* 0x0000000408007c0c */ /* 0x000fe40008706670 */
[--C-:B------:R-:W-:Y:S02]  /*1af0*/  SHF.R.S32.HI R6, RZ, 0x2, R4.reuse ;  /* 0x00000002ff067819 */ /* 0x100fe40000011404 */
[----:B------:R-:W-:-:S04]  /*1b00*/  SHF.R.S32.HI R5, RZ, 0x1f, R4 ;  /* 0x0000001fff057819 */ /* 0x000fc80000011404 */
[----:B------:R-:W-:-:S05]  /*1b10*/  LEA.HI R5, R5, R6, RZ, 0x3 ;  /* 0x0000000605057211 */ /* 0x000fca00078f18ff */
[----:B------:R-:W-:Y:S05]  /*1b20*/  @P0 EXIT ;  /* 0x000000000000094d */ /* 0x000fea0003800000 */
[----:B------:R-:W-:Y:S01]  /*1b30*/  LOP3.LUT R7, R5, 0xfffffff8, RZ, 0xc0, !PT ;  /* 0xfffffff805077812 */ /* 0x000fe200078ec0ff */
[----:B------:R-:W0:Y:S01]  /*1b40*/  LDC.64 R156, c[0x0][0x658] ;  /* 0x00019600ff9c7b82 */ /* 0x000e220000000a00 */
[----:B------:R-:W-:-:S03]  /*1b50*/  LOP3.LUT R5, R4, 0x7ffffffc, RZ, 0xc0, !PT ;  /* 0x7ffffffc04057812 */ /* 0x000fc600078ec0ff */
[----:B------:R-:W-:Y:S01]  /*1b60*/  IMAD.IADD R4, R6, 0x1, -R7 ;  /* 0x0000000106047824 */ /* 0x000fe200078e0a07 */
[----:B------:R-:W-:Y:S01]  /*1b70*/  LEA.HI R7, R9, R10, RZ, 0x5 ;  /* 0x0000000a09077211 */ /* 0x000fe200078f28ff */
[----:B------:R-:W-:-:S03]  /*1b80*/  IMAD.IADD R6, R10, 0x1, -R5 ;  /* 0x000000010a067824 */ /* 0x000fc600078e0a05 */
[--C-:B------:R-:W-:Y:S01]  /*1b90*/  SHF.R.S32.HI R5, RZ, 0x1f, R4.reuse ;  /* 0x0000001fff057819 */ /* 0x100fe20000011404 */
[----:B------:R-:W-:Y:S01]  /*1ba0*/  IMAD.SHL.U32 R6, R6, 0x2, RZ ;  /* 0x0000000206067824 */ /* 0x000fe200078e00ff */
[----:B------:R-:W-:Y:S01]  /*1bb0*/  SHF.R.S32.HI R7, RZ, 0x5, R7 ;  /* 0x00000005ff077819 */ /* 0x000fe20000011407 */
[----:B------:R-:W-:-:S03]  /*1bc0*/  IMAD.WIDE R12, R13, 0x100, R4 ;  /* 0x000001000d0c7825 */ /* 0x000fc600078e0204 */
[----:B------:R-:W-:Y:S02]  /*1bd0*/  SHF.R.S32.HI R14, RZ, 0x1f, R6 ;  /* 0x0000001fff0e7819 */ /* 0x000fe40000011406 */
[----:B------:R-:W-:Y:S01]  /*1be0*/  IADD3 R10, P0, R3, R6, RZ ;  /* 0x00000006030a7210 */ /* 0x000fe20007f1e0ff */
[C---:B------:R-:W-:Y:S02]  /*1bf0*/  IMAD R5, R7.reuse, -0x10, -R8 ;  /* 0xfffffff007057824 */ /* 0x040fe400078e0a08 */
[----:B------:R-:W-:Y:S01]  /*1c00*/  IMAD.WIDE R12, R7, 0x10, R12 ;  /* 0x00000010070c7825 */ /* 0x000fe200078e020c */
[----:B------:R-:W-:Y:S02]  /*1c10*/  LEA.HI.X.SX32 R11, R3, R14, 0x1, P0 ;  /* 0x0000000e030b7211 */ /* 0x000fe400000f0eff */
[----:B-----5:R-:W-:Y:S01]  /*1c20*/  FSETP.NEU.AND P0, PT, R0, RZ, PT ;  /* 0x000000ff0000720b */ /* 0x020fe20003f0d000 */
[----:B0-----:R-:W-:Y:S01]  /*1c30*/  IMAD.SHL.U32 R8, R156, 0x40, RZ ;  /* 0x000000409c087824 */ /* 0x001fe200078e00ff */
[----:B------:R-:W-:Y:S01]  /*1c40*/  IADD3 R4, R5, UR4, -R4 ;  /* 0x0000000405047c10 */ /* 0x000fe2000fffe804 */
[-C--:B------:R-:W-:Y:S01]  /*1c50*/  IMAD R5, R13, R156.reuse, RZ ;  /* 0x0000009c0d057224 */ /* 0x080fe200078e02ff */
[----:B------:R-:W-:Y:S01]  /*1c60*/  IADD3 R3, -R6, UR5, -R3 ;  /* 0x0000000506037c10 */ /* 0x000fe2000fffe903 */
[----:B------:R-:W-:Y:S01]  /*1c70*/  IMAD.WIDE.U32 R158, R12, R156, R10 ;  /* 0x0000009c0c9e7225 */ /* 0x000fe200078e000a */
[----:B------:R-:W-:-:S02]  /*1c80*/  SHF.L.U64.HI R6, R156, 0x3, R157 ;  /* 0x000000039c067819 */ /* 0x000fc4000001029d */
[----:B------:R-:W-:Y:S01]  /*1c90*/  SHF.L.U64.HI R7, R156, 0x6, R157 ;  /* 0x000000069c077819 */ /* 0x000fe2000001029d */
[----:B------:R-:W-:Y:S02]  /*1ca0*/  IMAD R161, R12, R157, R5 ;  /* 0x0000009d0ca17224 */ /* 0x000fe400078e0205 */
[----:B------:R-:W-:Y:S02]  /*1cb0*/  IMAD.SHL.U32 R5, R156, 0x8, RZ ;  /* 0x000000089c057824 */ /* 0x000fe400078e00ff */
[----:B------:R-:W-:Y:S01]  /*1cc0*/  IMAD.IADD R161, R159, 0x1, R161 ;  /* 0x000000019fa17824 */ /* 0x000fe200078e02a1 */
[----:B------:R-:W-:Y:S06]  /*1cd0*/  @!P0 BRA `(.L_x_28) ;  /* 0x0000007800f48947 */ /* 0x000fec0003800000 */
[----:B------:R-:W-:Y:S01]  /*1ce0*/  ULDC.64 UR4, c[0x0][0x630] ;  /* 0x00018c0000047ab9 */ /* 0x000fe20000000a00 */
[----:B------:R-:W-:Y:S01]  /*1cf0*/  ISETP.GE.AND P1, PT, R4, 0x1, PT ;  /* 0x000000010400780c */ /* 0x000fe20003f26270 */
[----:B------:R-:W-:Y:S01]  /*1d00*/  IMAD R9, R13, UR4, RZ ;  /* 0x000000040d097c24 */ /* 0x000fe2000f8e02ff */
[----:B------:R-:W-:Y:S01]  /*1d10*/  ULDC.64 UR6, c[0x0][0x628] ;  /* 0x00018a0000067ab9 */ /* 0x000fe20000000a00 */
[----:B------:R-:W-:Y:S01]  /*1d20*/  IMAD.WIDE.U32 R14, R12, UR4, R10 ;  /* 0x000000040c0e7c25 */ /* 0x000fe2000f8e000a */
[----:B------:R-:W-:-:S03]  /*1d30*/  ISETP.LT.OR P0, PT, R3, 0x1, !P1 ;  /* 0x000000010300780c */ /* 0x000fc60004f01670 */
[----:B------:R-:W-:Y:S01]  /*1d40*/  IMAD R9, R12, UR5, R9 ;  /* 0x000000050c097c24 */ /* 0x000fe2000f8e0209 */
[----:B------:R-:W-:-:S04]  /*1d50*/  IADD3 R14, P2, R14, UR6, RZ ;  /* 0x000000060e0e7c10 */ /* 0x000fc8000ff5e0ff */
[--C-:B------:R-:W-:Y:S02]  /*1d60*/  IADD3.X R15, R15, UR7, R9.reuse, P2, !PT ;  /* 0x000000070f0f7c10 */ /* 0x100fe400097fe409 */
[----:B------:R-:W-:-:S03]  /*1d70*/  PRMT R9, RZ, 0x7610, R9 ;  /* 0x00007610ff097816 */ /* 0x000fc60000000009 */
[----:B------:R-:W0:Y:S03]  /*1d80*/  @!P0 LDC.64 R16, c[0x0][0x650] ;  /* 0x00019400ff108b82 */ /* 0x000e260000000a00 */
[----:B------:R-:W3:Y:S01]  /*1d90*/  @!P0 LDG.E.U8 R9, desc[UR12][R14.64] ;  /* 0x0000000c0e098981 */ /* 0x000ee2000c1e1100 */
[----:B------:R-:W-:-:S13]  /*1da0*/  ISETP.LT.OR P2, PT, R3, 0x2, !P1 ;  /* 0x000000020300780c */ /* 0x000fda0004f41670 */
[----:B------:R-:W1:Y:S01]  /*1db0*/  @!P2 LDC.64 R152, c[0x0][0x650] ;  /* 0x00019400ff98ab82 */ /* 0x000e620000000a00 */
[----:B0-----:R-:W-:-:S05]  /*1dc0*/  @!P0 IADD3 R16, P3, R158, R16, RZ ;  /* 0x000000109e108210 */ /* 0x001fca0007f7e0ff */
[----:B------:R-:W-:Y:S01]  /*1dd0*/  @!P0 IMAD.X R17, R161, 0x1, R17, P3 ;  /* 0x00000001a1118824 */ /* 0x000fe200018e0611 */
[----:B---3--:R-:W-:-:S04]  /*1de0*/  LOP3.LUT R9, R9, 0xff, RZ, 0xc0, !PT ;  /* 0x000000ff09097812 */ /* 0x008fc800078ec0ff */
[----:B------:R-:W-:-:S05]  /*1df0*/  F2FP.F16.E4M3.UNPACK_B R9, R9 ;  /* 0x00000009ff09723e */ /* 0x000fca00020006ff */
[----:B------:R-:W-:-:S05]  /*1e00*/  HADD2.F32 R9, -RZ, R9.H0_H0 ;  /* 0x20000009ff097230 */ /* 0x000fca0000004100 */
[----:B------:R-:W-:-:S04]  /*1e10*/  FMUL R9, R9, R0 ;  /* 0x0000000009097220 */ /* 0x000fc80000400000 */
[----:B--2---:R-:W-:-:S05]  /*1e20*/  FFMA R9, R120, R2, R9 ;  /* 0x0000000278097223 */ /* 0x004fca0000000009 */
[----:B------:R-:W-:Y:S02]  /*1e30*/  F2FP.SATFINITE.E4M3.F32.PACK_AB_MERGE_C R23, RZ, R9, RZ ;  /* 0x00000009ff17723e */ /* 0x000fe400048070ff */
[----:B------:R-:W-:-:S03]  /*1e40*/  PRMT R9, RZ, 0x7610, R9 ;  /* 0x00007610ff097816 */ /* 0x000fc60000000009 */
[----:B------:R0:W-:Y:S04]  /*1e50*/  @!P0 STG.E.U8 desc[UR12][R16.64], R23 ;  /* 0x0000001710008986 */ /* 0x0001e8000c10110c */
[----:B------:R-:W2:Y:S01]  /*1e60*/  @!P2 LDG.E.U8 R9, desc[UR12][R14.64+0x1] ;  /* 0x0000010c0e09a981 */ /* 0x000ea2000c1e1100 */
[----:B------:R-:W-:-:S05]  /*1e70*/  IADD3 R21, P0, R12, 0x8, RZ ;  /* 0x000000080c157810 */ /* 0x000fca0007f1e0ff */
[----:B------:R-:W-:Y:S01]  /*1e80*/  IMAD.X R22, RZ, RZ, R13, P0 ;  /* 0x000000ffff167224 */ /* 0x000fe200000e060d */
[----:B------:R-:W-:Y:S01]  /*1e90*/  ISETP.GE.AND P0, PT, R4, 0x9, PT ;  /* 0x000000090400780c */ /* 0x000fe20003f06270 */
[----:B------:R-:W-:-:S03]  /*1ea0*/  IMAD.WIDE.U32 R18, R21, UR4, R10 ;  /* 0x0000000415127c25 */ /* 0x000fc6000f8e000a */
[----:B------:R-:W-:Y:S01]  /*1eb0*/  ISETP.LT.OR P3, PT, R3, 0x1, !P0 ;  /* 0x000000010300780c */ /* 0x000fe20004761670 */
[----:B------:R-:W-:Y:S01]  /*1ec0*/  IMAD R22, R22, UR4, RZ ;  /* 0x0000000416167c24 */ /* 0x000fe2000f8e02ff */
[----:B0-----:R-:W-:Y:S02]  /*1ed0*/  IADD3 R16, P4, R18, UR6, RZ ;  /* 0x0000000612107c10 */ /* 0x001fe4000ff9e0ff */
[----:B--2---:R-:W-:-:S04]  /*1ee0*/  LOP3.LUT R9, R9, 0xff, RZ, 0xc0, !PT ;  /* 0x000000ff09097812 */ /* 0x004fc800078ec0ff */
[----:B------:R-:W-:-:S05]  /*1ef0*/  F2FP.F16.E4M3.UNPACK_B R9, R9 ;  /* 0x00000009ff09723e */ /* 0x000fca00020006ff */
[----:B------:R-:W-:-:S05]  /*1f00*/  HADD2.F32 R9, -RZ, R9.H0_H0 ;  /* 0x20000009ff097230 */ /* 0x000fca0000004100 */
[----:B------:R-:W-:Y:S01]  /*1f10*/  FMUL R20, R9, R0 ;  /* 0x0000000009147220 */ /* 0x000fe20000400000 */
[----:B------:R-:W-:-:S03]  /*1f20*/  IMAD R9, R21, UR5, R22 ;  /* 0x0000000515097c24 */ /* 0x000fc6000f8e0216 */
[----:B------:R-:W-:Y:S01]  /*1f30*/  FFMA R121, R121, R2, R20 ;  /* 0x0000000279797223 */ /* 0x000fe20000000014 */
[----:B-1----:R-:W-:Y:S02]  /*1f40*/  @!P2 IADD3 R20, P5, R158, R152, RZ ;  /* 0x000000989e14a210 */ /* 0x002fe40007fbe0ff */
[----:B------:R-:W-:Y:S02]  /*1f50*/  IADD3.X R17, R19, UR7, R9, P4, !PT ;  /* 0x0000000713117c10 */ /* 0x000fe4000a7fe409 */
[----:B------:R-:W-:Y:S01]  /*1f60*/  F2FP.SATFINITE.E4M3.F32.PACK_AB_MERGE_C R121, RZ, R121, RZ ;  /* 0x00000079ff79723e */ /* 0x000fe200048070ff */
[----:B------:R-:W-:Y:S01]  /*1f70*/  @!P2 IMAD.X R21, R161, 0x1, R153, P5 ;  /* 0x00000001a115a824 */ /* 0x000fe200028e0699 */
[----:B------:R-:W-:Y:S01]  /*1f80*/  PRMT R9, RZ, 0x7610, R9 ;  /* 0x00007610ff097816 */ /* 0x000fe20000000009 */
[----:B------:R-:W0:Y:S03]  /*1f90*/  @!P3 LDC.64 R18, c[0x0][0x650] ;  /* 0x00019400ff12bb82 */ /* 0x000e260000000a00 */
[----:B------:R1:W-:Y:S04]  /*1fa0*/  @!P2 STG.E.U8 desc[UR12][R20.64+0x1], R121 ;  /* 0x000001791400a986 */ /* 0x0003e8000c10110c */
[----:B------:R-:W2:Y:S01]  /*1fb0*/  @!P3 LDG.E.U8 R9, desc[UR12][R16.64] ;  /* 0x0000000c1009b981 */ /* 0x000ea2000c1e1100 */
[----:B------:R-:W-:-:S13]  /*1fc0*/  ISETP.LT.OR P2, PT, R3, 0x2, !P0 ;  /* 0x000000020300780c */ /* 0x000fda0004741670 */
[----:B-1----:R-:W1:Y:S01]  /*1fd0*/  @!P2 LDC.64 R20, c[0x0][0x650] ;  /* 0x00019400ff14ab82 */ /* 0x002e620000000a00 */
[----:B0-----:R-:W-:-:S04]  /*1fe0*/  @!P3 IADD3 R18, P4, P5, R158, R18, R5 ;  /* 0x000000129e12b210 */ /* 0x001fc80007d9e005 */
[----:B------:R-:W-:Y:S02]  /*1ff0*/  @!P3 IADD3.X R19, R161, R19, R6, P4, P5 ;  /* 0x00000013a113b210 */ /* 0x000fe400027ea406 */
[----:B--2---:R-:W-:-:S04]  /*2000*/  LOP3.LUT R9, R9, 0xff, RZ, 0xc0, !PT ;  /* 0x000000ff09097812 */ /* 0x004fc800078ec0ff */
[----:B------:R-:W-:-:S05]  /*2010*/  F2FP.F16.E4M3.UNPACK_B R9, R9 ;  /* 0x00000009ff09723e */ /* 0x000fca00020006ff */
[----:B------:R-:W-:-:S05]  /*2020*/  HADD2.F32 R9, -RZ, R9.H0_H0 ;  /* 0x20000009ff097230 */ /* 0x000fca0000004100 */
[----:B------:R-:W-:-:S04]  /*2030*/  FMUL R9, R9, R0 ;  /* 0x0000000009097220 */ /* 0x000fc80000400000 */
[----:B------:R-:W-:-:S05]  /*2040*/  FFMA R9, R122, R2, R9 ;  /* 0x000000027a097223 */ /* 0x000fca0000000009 */
[----:B------:R-:W-:Y:S02]  /*2050*/  F2FP.SATFINITE.E4M3.F32.PACK_AB_MERGE_C R23, RZ, R9, RZ ;  /* 0x00000009ff17723e */ /* 0x000fe400048070ff */
[----:B------:R-:W-:-:S03]  /*2060*/  PRMT R9, RZ, 0x7610, R9 ;  /* 0x00007610ff097816 */ /* 0x000fc60000000009 */
[----:B------:R0:W-:Y:S04]  /*2070*/  @!P3 STG.E.U8 desc[UR12][R18.64], R23 ;  /* 0x000000171200b986 */ /* 0x0001e8000c10110c */
[----:B------:R-:W2:Y:S01]  /*2080*/  @!P2 LDG.E.U8 R9, desc[UR12][R16.64+0x1] ;  /* 0x0000010c1009a981 */ /* 0x000ea2000c1e1100 */
[----:B------:R-:W-:Y:S02]  /*2090*/  ISETP.LT.OR P3, PT, R3, 0x9, !P1 ;  /* 0x000000090300780c */ /* 0x000fe40004f61670 */
[----:B-1----:R-:W-:-:S04]  /*20a0*/  @!P2 IADD3 R20, P4, P5, R158, R20, R5 ;  /* 0x000000149e14a210 */ /* 0x002fc80007d9e005 */
[----:B------:R-:W-:-:S07]  /*20b0*/  @!P2 IADD3.X R21, R161, R21, R6, P4, P5 ;  /* 0x00000015a115a210 */ /* 0x000fce00027ea406 */
[----:B0-----:R-:W0:Y:S01]  /*20c0*/  @!P3 LDC.64 R18, c[0x0][0x650] ;  /* 0x00019400ff12bb82 */ /* 0x001e220000000a00 */
[----:B--2---:R-:W-:-:S04]  /*20d0*/  LOP3.LUT R9, R9, 0xff, RZ, 0xc0, !PT ;  /* 0x000000ff09097812 */ /* 0x004fc800078ec0ff */
[----:B------:R-:W-:-:S05]  /*20e0*/  F2FP.F16.E4M3.UNPACK_B R9, R9 ;  /* 0x00000009ff09723e */ /* 0x000fca00020006ff */
[----:B------:R-:W-:-:S05]  /*20f0*/  HADD2.F32 R9, -RZ, R9.H0_H0 ;  /* 0x20000009ff097230 */ /* 0x000fca0000004100 */
[----:B------:R-:W-:Y:S01]  /*2100*/  FMUL R22, R9, R0 ;  /* 0x0000000009167220 */ /* 0x000fe20000400000 */
[----:B------:R-:W-:-:S03]  /*2110*/  PRMT R9, RZ, 0x7610, R9 ;  /* 0x00007610ff097816 */ /* 0x000fc60000000009 */
[----:B------:R-:W-:-:S05]  /*2120*/  FFMA R22, R123, R2, R22 ;  /* 0x000000027b167223 */ /* 0x000fca0000000016 */
[----:B------:R-:W-:-:S05]  /*2130*/  F2FP.SATFINITE.E4M3.F32.PACK_AB_MERGE_C R23, RZ, R22, RZ ;  /* 0x00000016ff17723e */ /* 0x000fca00048070ff */
[----:B------:R1:W-:Y:S04]  /*2140*/  @!P2 STG.E.U8 desc[UR12][R20.64+0x1], R23 ;  /* 0x000001171400a986 */ /* 0x0003e8000c10110c */
[----:B------:R-:W2:Y:S01]  /*2150*/  @!P3 LDG.E.U8 R9, desc[UR12][R14.64+0x8] ;  /* 0x0000080c0e09b981 */ /* 0x000ea2000c1e1100 */
[----:B------:R-:W-:Y:S02]  /*2160*/  ISETP.LT.OR P4, PT, R3, 0xa, !P1 ;  /* 0x0000000a0300780c */ /* 0x000fe40004f81670 */
[----:B0-----:R-:W-:-:S05]  /*2170*/  @!P3 IADD3 R18, P2, R158, R18, RZ ;  /* 0x000000129e12b210 */ /* 0x001fca0007f5e0ff */
[----:B------:R-:W-:-:S06]  /*2180*/  @!P3 IMAD.X R19, R161, 0x1, R19, P2 ;  /* 0x00000001a113b824 */ /* 0x000fcc00010e0613 */
[----:B-1----:R-:W0:Y:S01]  /*2190*/  @!P4 LDC.64 R20, c[0x0][0x650] ;  /* 0x00019400ff14cb82 */ /* 0x002e220000000a00 */
        /* <DEDUP_REMOVED lines=23> */
[----:B0-----:R-:W-:-:S04]  /*2310*/  @!P2 IADD3 R18, P4, P5, R158, R18, R5 ;  /* 0x000000129e12a210 */ /* 0x001fc80007d9e005 */
[----:B------:R-:W-:-:S07]  /*2320*/  @!P2 IADD3.X R19, R161, R19, R6, P4, P5 ;  /* 0x00000013a113a210 */ /* 0x000fce00027ea406 */
        /* <DEDUP_REMOVED lines=312> */
[----:B------:R-:W0:Y:S01]  /*36b0*/  @!P1 LDC.64 R120, c[0x0][0x650] ;  /* 0x00019400ff789b82 */ /* 0x000e220000000a00 */
[----:B--2---:R-:W-:-:S04]  /*36c0*/  LOP3.LUT R9, R9, 0xff, RZ, 0xc0, !PT ;  /* 0x000000ff09097812 */ /* 0x004fc800078ec0ff */
[----:B------:R-:W-:-:S05]  /*36d0*/  F2FP.F16.E4M3.UNPACK_B R9, R9 ;  /* 0x00000009ff09723e */ /* 0x000fca00020006ff */
[----:B------:R-:W-:-:S05]  /*36e0*/  HADD2.F32 R9, -RZ, R9.H0_H0 ;  /* 0x20000009ff097230 */ /* 0x000fca0000004100 */
[----:B------:R-:W-:-:S04]  /*36f0*/  FMUL R9, R9, R0 ;  /* 0x0000000009097220 */ /* 0x000fc80000400000 */
[----:B------:R-:W-:-:S05]  /*3700*/  FFMA R9, R150, R2, R9 ;  /* 0x0000000296097223 */ /* 0x000fca0000000009 */
[----:B-1----:R-:W-:Y:S02]  /*3710*/  F2FP.SATFINITE.E4M3.F32.PACK_AB_MERGE_C R23, RZ, R9, RZ ;  /* 0x00000009ff17723e */ /* 0x002fe400048070ff */
[----:B------:R-:W-:-:S03]  /*3720*/  PRMT R9, RZ, 0x7610, R9 ;  /* 0x00007610ff097816 */ /* 0x000fc60000000009 */
[----:B------:R0:W-:Y:S04]  /*3730*/  @!P2 STG.E.U8 desc[UR12][R18.64+0x38], R23 ;  /* 0x000038171200a986 */ /* 0x0001e8000c10110c */
[----:B------:R1:W2:Y:S01]  /*3740*/  @!P1 LDG.E.U8 R9, desc[UR12][R16.64+0x39] ;  /* 0x0000390c10099981 */ /* 0x0002a2000c1e1100 */
[----:B------:R-:W-:-:S05]  /*3750*/  IADD3 R21, P0, R12, 0x40, RZ ;  /* 0x000000400c157810 */ /* 0x000fca0007f1e0ff */
[----:B------:R-:W-:Y:S01]  /*3760*/  IMAD.X R22, RZ, RZ, R13, P0 ;  /* 0x000000ffff167224 */ /* 0x000fe200000e060d */
[----:B------:R-:W-:Y:S01]  /*3770*/  ISETP.GE.AND P0, PT, R4, 0x41, PT ;  /* 0x000000410400780c */ /* 0x000fe20003f06270 */
[----:B------:R-:W-:Y:S01]  /*3780*/  IMAD.WIDE.U32 R14, R21, UR4, R10 ;  /* 0x00000004150e7c25 */ /* 0x000fe2000f8e000a */
[----:B0-----:R-:W-:Y:S02]  /*3790*/  @!P1 IADD3 R18, P4, P5, R158, R120, R5 ;  /* 0x000000789e129210 */ /* 0x001fe40007d9e005 */
[----:B------:R-:W-:Y:S01]  /*37a0*/  ISETP.LT.OR P3, PT, R3, 0x1, !P0 ;  /* 0x000000010300780c */ /* 0x000fe20004761670 */
[----:B------:R-:W-:Y:S01]  /*37b0*/  IMAD R22, R22, UR4, RZ ;  /* 0x0000000416167c24 */ /* 0x000fe2000f8e02ff */
[----:B------:R-:W-:Y:S02]  /*37c0*/  IADD3 R14, P2, R14, UR6, RZ ;  /* 0x000000060e0e7c10 */ /* 0x000fe4000ff5e0ff */
[----:B------:R-:W-:Y:S01]  /*37d0*/  @!P1 IADD3.X R19, R161, R121, R6, P4, P5 ;  /* 0x00000079a1139210 */ /* 0x000fe200027ea406 */
[----:B------:R-:W-:-:S05]  /*37e0*/  IMAD R21, R21, UR5, R22 ;  /* 0x0000000515157c24 */ /* 0x000fca000f8e0216 */
[----:B------:R-:W-:-:S03]  /*37f0*/  IADD3.X R15, R15, UR7, R21, P2, !PT ;  /* 0x000000070f0f7c10 */ /* 0x000fc600097fe415 */
        /* <DEDUP_REMOVED lines=29> */
[----:B-1----:R-:W-:Y:S02]  /*39d0*/  IADD3 R16, P4, R18, UR6, RZ ;  /* 0x0000000612107c10 */ /* 0x002fe4000ff9e0ff */
[----:B--2---:R-:W-:-:S04]  /*39e0*/  LOP3.LUT R9, R9, 0xff, RZ, 0xc0, !PT ;  /* 0x000000ff09097812 */ /* 0x004fc800078ec0ff */
[----:B------:R-:W-:-:S05]  /*39f0*/  F2FP.F16.E4M3.UNPACK_B R9, R9 ;  /* 0x00000009ff09723e */ /* 0x000fca00020006ff */
[----:B------:R-:W-:-:S05]  /*3a00*/  HADD2.F32 R9, -RZ, R9.H0_H0 ;  /* 0x20000009ff097230 */ /* 0x000fca0000004100 */
[----:B------:R-:W-:Y:S01]  /*3a10*/  FMUL R20, R9, R0 ;  /* 0x0000000009147220 */ /* 0x000fe20000400000 */
[----:B------:R-:W-:Y:S02]  /*3a20*/  IMAD R9, R21, UR5, R22 ;  /* 0x0000000515097c24 */ /* 0x000fe4000f8e0216 */
[----:B------:R-:W1:Y:S01]  /*3a30*/  @!P3 LDC.64 R22, c[0x0][0x650] ;  /* 0x00019400ff16bb82 */ /* 0x000e620000000a00 */
[----:B------:R-:W-:Y:S01]  /*3a40*/  FFMA R89, R89, R2, R20 ;  /* 0x0000000259597223 */ /* 0x000fe20000000014 */
[----:B0-----:R-:W-:Y:S02]  /*3a50*/  @!P2 IADD3 R20, P5, P6, R158, R120, R8 ;  /* 0x000000789e14a210 */ /* 0x001fe40007ebe008 */
[----:B------:R-:W-:Y:S02]  /*3a60*/  IADD3.X R17, R19, UR7, R9, P4, !PT ;  /* 0x0000000713117c10 */ /* 0x000fe4000a7fe409 */
[----:B------:R-:W-:Y:S02]  /*3a70*/  @!P2 IADD3.X R21, R161, R121, R7, P5, P6 ;  /* 0x00000079a115a210 */ /* 0x000fe40002fec407 */
[----:B------:R-:W-:-:S02]  /*3a80*/  F2FP.SATFINITE.E4M3.F32.PACK_AB_MERGE_C R89, RZ, R89, RZ ;  /* 0x00000059ff59723e */ /* 0x000fc400048070ff */
[----:B------:R-:W-:-:S03]  /*3a90*/  PRMT R9, RZ, 0x7610, R9 ;  /* 0x00007610ff097816 */ /* 0x000fc60000000009 */
[----:B------:R0:W-:Y:S04]  /*3aa0*/  @!P2 STG.E.U8 desc[UR12][R20.64+0x1], R89 ;  /* 0x000001591400a986 */ /* 0x0001e8000c10110c */
[----:B------:R-:W2:Y:S01]  /*3ab0*/  @!P3 LDG.E.U8 R9, desc[UR12][R16.64] ;  /* 0x0000000c1009b981 */ /* 0x000ea2000c1e1100 */
[----:B------:R-:W-:Y:S02]  /*3ac0*/  @!P3 IADD3 R19, P4, P5, R8, R158, R5 ;  /* 0x0000009e0813b210 */ /* 0x000fe40007d9e005 */
[----:B------:R-:W-:Y:S02]  /*3ad0*/  ISETP.LT.OR P2, PT, R3, 0x2, !P1 ;  /* 0x000000020300780c */ /* 0x000fe40004f41670 */
[----:B-1----:R-:W-:Y:S02]  /*3ae0*/  @!P3 IADD3 R18, P6, R19, R22, RZ ;  /* 0x000000161312b210 */ /* 0x002fe40007fde0ff */
[----:B0-----:R-:W-:-:S05]  /*3af0*/  @!P3 IADD3.X R20, R7, R161, R6, P4, P5 ;  /* 0x000000a10714b210 */ /* 0x001fca00027ea406 */
[----:B------:R-:W-:-:S04]  /*3b00*/  @!P3 IMAD.X R19, R20, 0x1, R23, P6 ;  /* 0x000000011413b824 */ /* 0x000fc800030e0617 */
[----:B------:R-:W0:Y:S01]  /*3b10*/  @!P2 LDC.64 R88, c[0x0][0x650] ;  /* 0x00019400ff58ab82 */ /* 0x000e220000000a00 */
        /* <DEDUP_REMOVED lines=9> */
[----:B------:R-:W-:Y:S02]  /*3bb0*/  @!P2 IADD3 R21, P4, P5, R8, R158, R5 ;  /* 0x0000009e0815a210 */ /* 0x000fe40007d9e005 */
[----:B------:R-:W-:Y:S02]  /*3bc0*/  ISETP.LT.OR P3, PT, R3, 0x9, !P0 ;  /* 0x000000090300780c */ /* 0x000fe40004761670 */
[----:B0-----:R-:W-:Y:S02]  /*3bd0*/  @!P2 IADD3 R20, P6, R21, R88, RZ ;  /* 0x000000581514a210 */ /* 0x001fe40007fde0ff */
[----:B-1----:R-:W-:-:S05]  /*3be0*/  @!P2 IADD3.X R18, R7, R161, R6, P4, P5 ;  /* 0x000000a10712a210 */ /* 0x002fca00027ea406 */
[----:B------:R-:W-:-:S04]  /*3bf0*/  @!P2 IMAD.X R21, R18, 0x1, R89, P6 ;  /* 0x000000011215a824 */ /* 0x000fc800030e0659 */
[----:B------:R-:W0:Y:S01]  /*3c00*/  @!P3 LDC.64 R18, c[0x0][0x650] ;  /* 0x00019400ff12bb82 */ /* 0x000e220000000a00 */
        /* <DEDUP_REMOVED lines=29> */
[----:B------:R-:W-:Y:S01]  /*3de0*/  FMUL R22, R9, R0 ;  /* 0x0000000009167220 */ /* 0x000fe20000400000 */
[----:B------:R-:W-:-:S03]  /*3df0*/  PRMT R9, RZ, 0x7610, R9 ;  /* 0x00007610ff097816 */ /* 0x000fc60000000009 */
[----:B------:R-:W-:-:S05]  /*3e00*/  FFMA R22, R93, R2, R22 ;  /* 0x000000025d167223 */ /* 0x000fca0000000016 */
[----:B-1----:R-:W-:-:S05]  /*3e10*/  F2FP.SATFINITE.E4M3.F32.PACK_AB_MERGE_C R23, RZ, R22, RZ ;  /* 0x00000016ff17723e */ /* 0x002fca00048070ff */
        /* <DEDUP_REMOVED lines=327> */
[----:B------:R-:W-:Y:S02]  /*5290*/  @!P0 IADD3.X R21, R161, R21, R7, P3, P4 ;  /* 0x00000015a1158210 */ /* 0x000fe40001fe8407 */
[----:B--2---:R-:W-:-:S04]  /*52a0*/  LOP3.LUT R9, R9, 0xff, RZ, 0xc0, !PT ;  /* 0x000000ff09097812 */ /* 0x004fc800078ec0ff */
[----:B------:R-:W-:-:S05]  /*52b0*/  F2FP.F16.E4M3.UNPACK_B R9, R9 ;  /* 0x00000009ff09723e */ /* 0x000fca00020006ff */
[----:B------:R-:W-:-:S05]  /*52c0*/  HADD2.F32 R9, -RZ, R9.H0_H0 ;  /* 0x20000009ff097230 */ /* 0x000fca0000004100 */
[----:B------:R-:W-:Y:S01]  /*52d0*/  FMUL R22, R9, R0 ;  /* 0x0000000009167220 */ /* 0x000fe20000400000 */
[----:B------:R-:W-:-:S03]  /*52e0*/  PRMT R9, RZ, 0x7610, R9 ;  /* 0x00007610ff097816 */ /* 0x000fc60000000009 */
[----:B------:R-:W-:-:S05]  /*52f0*/  FFMA R22, R117, R2, R22 ;  /* 0x0000000275167223 */ /* 0x000fca0000000016 */
[----:B-1----:R-:W-:Y:S02]  /*5300*/  F2FP.SATFINITE.E4M3.F32.PACK_AB_MERGE_C R19, RZ, R22, RZ ;  /* 0x00000016ff13723e */ /* 0x002fe400048070ff */
[----:B------:R-:W0:Y:S03]  /*5310*/  @!P2 LDC.64 R22, c[0x0][0x650] ;  /* 0x00019400ff16ab82 */ /* 0x000e260000000a00 */
[----:B------:R1:W-:Y:S04]  /*5320*/  @!P0 STG.E.U8 desc[UR12][R20.64+0x39], R19 ;  /* 0x0000391314008986 */ /* 0x0003e8000c10110c */
[----:B------:R-:W2:Y:S01]  /*5330*/  @!P2 LDG.E.U8 R9, desc[UR12][R16.64+0x38] ;  /* 0x0000380c1009a981 */ /* 0x000ea2000c1e1100 */
[----:B------:R-:W-:-:S02]  /*5340*/  @!P2 IADD3 R15, P0, P3, R8, R158, R5 ;  /* 0x0000009e080fa210 */ /* 0x000fc40007b1e005 */
[----:B------:R-:W-:Y:S02]  /*5350*/  ISETP.LT.OR P1, PT, R3, 0x3a, !P1 ;  /* 0x0000003a0300780c */ /* 0x000fe40004f21670 */
[----:B------:R-:W-:-:S11]  /*5360*/  @!P2 IADD3.X R18, R7, R161, R6, P0, P3 ;  /* 0x000000a10712a210 */ /* 0x000fd600007e6406 */
[----:B------:R-:W3:Y:S01]  /*5370*/  @!P1 LDC.64 R88, c[0x0][0x650] ;  /* 0x00019400ff589b82 */ /* 0x000ee20000000a00 */
[----:B0-----:R-:W-:-:S05]  /*5380*/  @!P2 IADD3 R14, P4, R15, R22, RZ ;  /* 0x000000160f0ea210 */ /* 0x001fca0007f9e0ff */
[----:B------:R-:W-:Y:S01]  /*5390*/  @!P2 IMAD.X R15, R18, 0x1, R23, P4 ;  /* 0x00000001120fa824 */ /* 0x000fe200020e0617 */
        /* <DEDUP_REMOVED lines=9> */
[----:B------:R-:W-:Y:S02]  /*5430*/  IADD3 R19, P0, R12, 0x80, RZ ;  /* 0x000000800c137810 */ /* 0x000fe40007f1e0ff */
[----:B------:R-:W-:-:S03]  /*5440*/  @!P1 IADD3 R23, P2, P4, R8, R158, R5 ;  /* 0x0000009e08179210 */ /* 0x000fc60007c5e005 */
[----:B------:R-:W-:Y:S01]  /*5450*/  IMAD.X R20, RZ, RZ, R13, P0 ;  /* 0x000000ffff147224 */ /* 0x000fe200000e060d */
[----:B------:R-:W-:Y:S02]  /*5460*/  ISETP.GE.AND P0, PT, R4, 0x81, PT ;  /* 0x000000810400780c */ /* 0x000fe40003f06270 */
[----:B0-----:R-:W-:Y:S01]  /*5470*/  @!P1 IADD3.X R14, R7, R161, R6, P2, P4 ;  /* 0x000000a1070e9210 */ /* 0x001fe200017e8406 */
[----:B------:R-:W-:Y:S01]  /*5480*/  IMAD R20, R20, UR4, RZ ;  /* 0x0000000414147c24 */ /* 0x000fe2000f8e02ff */
[----:B------:R-:W-:Y:S02]  /*5490*/  ISETP.LT.OR P3, PT, R3, 0x1, !P0 ;  /* 0x000000010300780c */ /* 0x000fe40004761670 */
[----:B---3--:R-:W-:Y:S02]  /*54a0*/  @!P1 IADD3 R16, P5, R23, R88, RZ ;  /* 0x0000005817109210 */ /* 0x008fe40007fbe0ff */
[----:B------:R-:W-:-:S03]  /*54b0*/  PRMT R7, RZ, 0x7610, R7 ;  /* 0x00007610ff077816 */ /* 0x000fc60000000007 */
[----:B------:R-:W-:-:S06]  /*54c0*/  @!P1 IMAD.X R17, R14, 0x1, R89, P5 ;  /* 0x000000010e119824 */ /* 0x000fcc00028e0659 */
[----:B------:R-:W0:Y:S01]  /*54d0*/  @!P3 LDC.64 R22, c[0x0][0x650] ;  /* 0x00019400ff16bb82 */ /* 0x000e220000000a00 */
[----:B--2---:R-:W-:-:S04]  /*54e0*/  LOP3.LUT R9, R9, 0xff, RZ, 0xc0, !PT ;  /* 0x000000ff09097812 */ /* 0x004fc800078ec0ff */
[----:B------:R-:W-:-:S05]  /*54f0*/  F2FP.F16.E4M3.UNPACK_B R9, R9 ;  /* 0x00000009ff09723e */ /* 0x000fca00020006ff */
[----:B------:R-:W-:-:S05]  /*5500*/  HADD2.F32 R9, -RZ, R9.H0_H0 ;  /* 0x20000009ff097230 */ /* 0x000fca0000004100 */
[----:B------:R-:W-:Y:S01]  /*5510*/  FMUL R18, R9, R0 ;  /* 0x0000000009127220 */ /* 0x000fe20000400000 */
[----:B------:R-:W-:-:S04]  /*5520*/  IMAD.WIDE.U32 R8, R19, UR4, R10 ;  /* 0x0000000413087c25 */ /* 0x000fc8000f8e000a */
[----:B------:R-:W-:Y:S01]  /*5530*/  FFMA R18, R119, R2, R18 ;  /* 0x0000000277127223 */ /* 0x000fe20000000012 */
[----:B------:R-:W-:Y:S01]  /*5540*/  IMAD R19, R19, UR5, R20 ;  /* 0x0000000513137c24 */ /* 0x000fe2000f8e0214 */
[----:B------:R-:W-:-:S03]  /*5550*/  IADD3 R8, P2, R8, UR6, RZ ;  /* 0x0000000608087c10 */ /* 0x000fc6000ff5e0ff */
[----:B------:R-:W-:Y:S02]  /*5560*/  F2FP.SATFINITE.E4M3.F32.PACK_AB_MERGE_C R21, RZ, R18, RZ ;  /* 0x00000012ff15723e */ /* 0x000fe400048070ff */
[----:B------:R-:W-:-:S03]  /*5570*/  IADD3.X R9, R9, UR7, R19, P2, !PT ;  /* 0x0000000709097c10 */ /* 0x000fc600097fe413 */
[----:B------:R1:W-:Y:S04]  /*5580*/  @!P1 STG.E.U8 desc[UR12][R16.64+0x39], R21 ;  /* 0x0000391510009986 */ /* 0x0003e8000c10110c */
[----:B------:R-:W2:Y:S01]  /*5590*/  @!P3 LDG.E.U8 R7, desc[UR12][R8.64] ;  /* 0x0000000c0807b981 */ /* 0x000ea2000c1e1100 */
[----:B------:R-:W-:Y:S01]  /*55a0*/  IMAD.WIDE.U32 R14, R156, 0x80, RZ ;  /* 0x000000809c0e7825 */ /* 0x000fe200078e00ff */
[----:B------:R-:W-:-:S03]  /*55b0*/  ISETP.LT.OR P2, PT, R3, 0x2, !P0 ;  /* 0x000000020300780c */ /* 0x000fc60004741670 */
[----:B------:R-:W-:Y:S01]  /*55c0*/  IMAD.SHL.U32 R19, R157, 0x80, RZ ;  /* 0x000000809d137824 */ /* 0x000fe200078e00ff */
[----:B0-----:R-:W-:-:S03]  /*55d0*/  @!P3 IADD3 R14, P1, P4, R158, R22, R14 ;  /* 0x000000169e0eb210 */ /* 0x001fc60007c3e00e */
[----:B------:R-:W-:-:S05]  /*55e0*/  IMAD.IADD R160, R15, 0x1, R19 ;  /* 0x000000010fa07824 */ /* 0x000fca00078e0213 */
[----:B------:R-:W-:Y:S01]  /*55f0*/  @!P3 IADD3.X R15, R161, R23, R160, P1, P4 ;  /* 0x00000017a10fb210 */ /* 0x000fe20000fe84a0 */
        /* <DEDUP_REMOVED lines=9> */
[----:B------:R-:W3:Y:S01]  /*5690*/  @!P2 LDG.E.U8 R7, desc[UR12][R8.64+0x1] ;  /* 0x0000010c0807a981 */ /* 0x000ee2000c1e1100 */
[----:B-1----:R-:W-:Y:S02]  /*56a0*/  IADD3 R17, P1, R12, 0x88, RZ ;  /* 0x000000880c117810 */ /* 0x002fe40007f3e0ff */
[----:B------:R-:W-:-:S03]  /*56b0*/  @!P2 LEA R21, P4, R156, R158, 0x7 ;  /* 0x0000009e9c15a211 */ /* 0x000fc600078838ff */
[----:B------:R-:W-:Y:S01]  /*56c0*/  IMAD.X R19, RZ, RZ, R13, P1 ;  /* 0x000000ffff137224 */ /* 0x000fe200008e060d */
[----:B------:R-:W-:Y:S01]  /*56d0*/  ISETP.GE.AND P1, PT, R4, 0x89, PT ;  /* 0x000000890400780c */ /* 0x000fe20003f26270 */
[----:B--2---:R-:W-:Y:S01]  /*56e0*/  IMAD.WIDE.U32 R14, R17, UR4, R10 ;  /* 0x00000004110e7c25 */ /* 0x004fe2000f8e000a */
[----:B------:R-:W-:Y:S02]  /*56f0*/  @!P2 LEA.HI.X R20, R156, R161, R157, 0x7, P4 ;  /* 0x000000a19c14a211 */ /* 0x000fe400020f3c9d */
[----:B------:R-:W-:Y:S01]  /*5700*/  ISETP.LT.OR P3, PT, R3, 0x1, !P1 ;  /* 0x000000010300780c */ /* 0x000fe20004f61670 */
[----:B------:R-:W-:Y:S01]  /*5710*/  IMAD R22, R19, UR4, RZ ;  /* 0x0000000413167c24 */ /* 0x000fe2000f8e02ff */
[----:B0-----:R-:W-:Y:S02]  /*5720*/  @!P2 IADD3 R16, P5, R21, R88, RZ ;  /* 0x000000581510a210 */ /* 0x001fe40007fbe0ff */
[----:B------:R-:W-:Y:S02]  /*5730*/  IADD3 R14, P4, R14, UR6, RZ ;  /* 0x000000060e0e7c10 */ /* 0x000fe4000ff9e0ff */
[----:B---3--:R-:W-:-:S04]  /*5740*/  LOP3.LUT R7, R7, 0xff, RZ, 0xc0, !PT ;  /* 0x000000ff07077812 */ /* 0x008fc800078ec0ff */
[----:B------:R-:W-:-:S05]  /*5750*/  F2FP.F16.E4M3.UNPACK_B R7, R7 ;  /* 0x00000007ff07723e */ /* 0x000fca00020006ff */
[----:B------:R-:W-:-:S05]  /*5760*/  HADD2.F32 R7, -RZ, R7.H0_H0 ;  /* 0x20000007ff077230 */ /* 0x000fca0000004100 */
[----:B------:R-:W-:Y:S01]  /*5770*/  FMUL R18, R7, R0 ;  /* 0x0000000007127220 */ /* 0x000fe20000400000 */
[----:B------:R-:W-:Y:S02]  /*5780*/  IMAD R7, R17, UR5, R22 ;  /* 0x0000000511077c24 */ /* 0x000fe4000f8e0216 */
[----:B------:R-:W-:Y:S02]  /*5790*/  @!P2 IMAD.X R17, R20, 0x1, R89, P5 ;  /* 0x000000011411a824 */ /* 0x000fe400028e0659 */
[----:B------:R-:W-:Y:S01]  /*57a0*/  FFMA R18, R57, R2, R18 ;  /* 0x0000000239127223 */ /* 0x000fe20000000012 */
[----:B------:R-:W0:Y:S01]  /*57b0*/  @!P3 LDC.64 R22, c[0x0][0x650] ;  /* 0x00019400ff16bb82 */ /* 0x000e220000000a00 */
[--C-:B------:R-:W-:Y:S02]  /*57c0*/  IADD3.X R15, R15, UR7, R7.reuse, P4, !PT ;  /* 0x000000070f0f7c10 */ /* 0x100fe4000a7fe407 */
[----:B------:R-:W-:Y:S02]  /*57d0*/  PRMT R7, RZ, 0x7610, R7 ;  /* 0x00007610ff077816 */ /* 0x000fe40000000007 */
[----:B------:R-:W-:-:S05]  /*57e0*/  F2FP.SATFINITE.E4M3.F32.PACK_AB_MERGE_C R21, RZ, R18, RZ ;  /* 0x00000012ff15723e */ /* 0x000fca00048070ff */
[----:B------:R1:W-:Y:S04]  /*57f0*/  @!P2 STG.E.U8 desc[UR12][R16.64+0x1], R21 ;  /* 0x000001151000a986 */ /* 0x0003e8000c10110c */
[----:B------:R-:W2:Y:S01]  /*5800*/  @!P3 LDG.E.U8 R7, desc[UR12][R14.64] ;  /* 0x0000000c0e07b981 */ /* 0x000ea2000c1e1100 */
[----:B------:R-:W-:-:S04]  /*5810*/  @!P3 IADD3 R19, P2, R5, R158, RZ ;  /* 0x0000009e0513b210 */ /* 0x000fc80007f5e0ff */
[----:B------:R-:W-:Y:S01]  /*5820*/  @!P3 LEA R19, P4, R156, R19, 0x7 ;  /* 0x000000139c13b211 */ /* 0x000fe200078838ff */
[----:B------:R-:W-:Y:S01]  /*5830*/  @!P3 IMAD.X R20, R6, 0x1, R161, P2 ;  /* 0x000000010614b824 */ /* 0x000fe200010e06a1 */
[----:B------:R-:W-:Y:S02]  /*5840*/  ISETP.LT.OR P2, PT, R3, 0x2, !P1 ;  /* 0x000000020300780c */ /* 0x000fe40004f41670 */
[----:B0-----:R-:W-:Y:S02]  /*5850*/  @!P3 IADD3 R18, P5, R19, R22, RZ ;  /* 0x000000161312b210 */ /* 0x001fe40007fbe0ff */
[----:B-1----:R-:W-:-:S05]  /*5860*/  @!P3 LEA.HI.X R16, R156, R20, R157, 0x7, P4 ;  /* 0x000000149c10b211 */ /* 0x002fca00020f3c9d */
        /* <DEDUP_REMOVED lines=11> */
[----:B------:R-:W-:-:S04]  /*5920*/  @!P2 IADD3 R17, P3, R5, R158, RZ ;  /* 0x0000009e0511a210 */ /* 0x000fc80007f7e0ff */
[----:B------:R-:W-:-:S04]  /*5930*/  @!P2 LEA R17, P4, R156, R17, 0x7 ;  /* 0x000000119c11a211 */ /* 0x000fc800078838ff */
[----:B0-----:R-:W-:Y:S02]  /*5940*/  @!P2 IADD3 R16, P5, R17, R22, RZ ;  /* 0x000000161110a210 */ /* 0x001fe40007fbe0ff */
[----:B--2---:R-:W-:-:S04]  /*5950*/  LOP3.LUT R7, R7, 0xff, RZ, 0xc0, !PT ;  /* 0x000000ff07077812 */ /* 0x004fc800078ec0ff */
[----:B------:R-:W-:-:S05]  /*5960*/  F2FP.F16.E4M3.UNPACK_B R7, R7 ;  /* 0x00000007ff07723e */ /* 0x000fca00020006ff */
[----:B------:R-:W-:-:S05]  /*5970*/  HADD2.F32 R7, -RZ, R7.H0_H0 ;  /* 0x20000007ff077230 */ /* 0x000fca0000004100 */
[----:B------:R-:W-:Y:S01]  /*5980*/  FMUL R20, R7, R0 ;  /* 0x0000000007147220 */ /* 0x000fe20000400000 */
[----:B------:R-:W-:Y:S01]  /*5990*/  @!P2 IMAD.X R7, R6, 0x1, R161, P3 ;  /* 0x000000010607a824 */ /* 0x000fe200018e06a1 */
[----:B------:R-:W-:Y:S02]  /*59a0*/  ISETP.LT.OR P3, PT, R3, 0x9, !P0 ;  /* 0x000000090300780c */ /* 0x000fe40004761670 */
[----:B------:R-:W-:Y:S02]  /*59b0*/  FFMA R20, R59, R2, R20 ;  /* 0x000000023b147223 */ /* 0x000fe40000000014 */
[----:B-1----:R-:W-:Y:S02]  /*59c0*/  @!P2 LEA.HI.X R18, R156, R7, R157, 0x7, P4 ;  /* 0x000000079c12a211 */ /* 0x002fe400020f3c9d */
[----:B------:R-:W-:Y:S02]  /*59d0*/  PRMT R7, RZ, 0x7610, R7 ;  /* 0x00007610ff077816 */ /* 0x000fe40000000007 */
[----:B------:R-:W-:Y:S01]  /*59e0*/  F2FP.SATFINITE.E4M3.F32.PACK_AB_MERGE_C R21, RZ, R20, RZ ;  /* 0x00000014ff15723e */ /* 0x000fe200048070ff */
[----:B------:R-:W-:-:S04]  /*59f0*/  @!P2 IMAD.X R17, R18, 0x1, R23, P5 ;  /* 0x000000011211a824 */ /* 0x000fc800028e0617 */
[----:B------:R-:W0:Y:S01]  /*5a00*/  @!P3 LDC.64 R22, c[0x0][0x650] ;  /* 0x00019400ff16bb82 */ /* 0x000e220000000a00 */
[----:B------:R1:W-:Y:S04]  /*5a10*/  @!P2 STG.E.U8 desc[UR12][R16.64+0x1], R21 ;  /* 0x000001151000a986 */ /* 0x0003e8000c10110c */
[----:B------:R-:W2:Y:S01]  /*5a20*/  @!P3 LDG.E.U8 R7, desc[UR12][R8.64+0x8] ;  /* 0x0000080c0807b981 */ /* 0x000ea2000c1e1100 */
[C---:B------:R-:W-:Y:S02]  /*5a30*/  @!P3 LEA R19, P4, R156.reuse, R158, 0x7 ;  /* 0x0000009e9c13b211 */ /* 0x040fe400078838ff */
[----:B------:R-:W-:Y:S02]  /*5a40*/  ISETP.LT.OR P2, PT, R3, 0xa, !P0 ;  /* 0x0000000a0300780c */ /* 0x000fe40004741670 */
[----:B-1----:R-:W-:-:S02]  /*5a50*/  @!P3 LEA.HI.X R16, R156, R161, R157, 0x7, P4 ;  /* 0x000000a19c10b211 */ /* 0x002fc400020f3c9d */
[----:B0-----:R-:W-:-:S05]  /*5a60*/  @!P3 IADD3 R18, P5, R19, R22, RZ ;  /* 0x000000161312b210 */ /* 0x001fca0007fbe0ff */
        /* <DEDUP_REMOVED lines=11> */
[C---:B------:R-:W-:Y:S02]  /*5b20*/  @!P2 LEA R17, P4, R156.reuse, R158, 0x7 ;  /* 0x0000009e9c11a211 */ /* 0x040fe400078838ff */
        /* <DEDUP_REMOVED lines=398> */
[----:B------:R-:W-:Y:S02]  /*7410*/  @!P2 IADD3 R9, P0, R5, R158, RZ ;  /* 0x0000009e0509a210 */ /* 0x000fe40007f1e0ff */
[----:B------:R-:W-:Y:S02]  /*7420*/  ISETP.LT.OR P1, PT, R3, 0x3a, !P1 ;  /* 0x0000003a0300780c */ /* 0x000fe40004f21670 */
[----:B------:R-:W-:Y:S01]  /*7430*/  @!P2 LEA R21, P3, R156, R9, 0x7 ;  /* 0x000000099c15a211 */ /* 0x000fe200078638ff */
[----:B------:R-:W-:-:S03]  /*7440*/  @!P2 IMAD.X R9, R6, 0x1, R161, P0 ;  /* 0x000000010609a824 */ /* 0x000fc600000e06a1 */
[----:B0-----:R-:W-:Y:S02]  /*7450*/  @!P2 IADD3 R8, P0, R21, R22, RZ ;  /* 0x000000161508a210 */ /* 0x001fe40007f1e0ff */
[----:B-1----:R-:W-:-:S05]  /*7460*/  @!P2 LEA.HI.X R16, R156, R9, R157, 0x7, P3 ;  /* 0x000000099c10a211 */ /* 0x002fca00018f3c9d */
[----:B------:R-:W-:Y:S01]  /*7470*/  @!P2 IMAD.X R9, R16, 0x1, R23, P0 ;  /* 0x000000011009a824 */ /* 0x000fe200000e0617 */
        /* <DEDUP_REMOVED lines=9> */
[----:B------:R2:W3:Y:S01]  /*7510*/  @!P1 LDG.E.U8 R7, desc[UR12][R14.64+0x39] ;  /* 0x0000390c0e079981 */ /* 0x0004e2000c1e1100 */
[----:B------:R-:W-:-:S04]  /*7520*/  @!P1 IADD3 R19, P2, R5, R158, RZ ;  /* 0x0000009e05139210 */ /* 0x000fc80007f5e0ff */
[----:B------:R-:W-:Y:S01]  /*7530*/  @!P1 LEA R19, P4, R156, R19, 0x7 ;  /* 0x000000139c139211 */ /* 0x000fe200078838ff */
[----:B--2---:R-:W-:-:S05]  /*7540*/  @!P1 IMAD.X R15, R6, 0x1, R161, P2 ;  /* 0x00000001060f9824 */ /* 0x004fca00010e06a1 */
[----:B------:R-:W-:Y:S02]  /*7550*/  @!P1 LEA.HI.X R18, R156, R15, R157, 0x7, P4 ;  /* 0x0000000f9c129211 */ /* 0x000fe400020f3c9d */
[----:B---3--:R-:W-:-:S04]  /*7560*/  LOP3.LUT R7, R7, 0xff, RZ, 0xc0, !PT ;  /* 0x000000ff07077812 */ /* 0x008fc800078ec0ff */
[----:B------:R-:W-:-:S05]  /*7570*/  F2FP.F16.E4M3.UNPACK_B R7, R7 ;  /* 0x00000007ff07723e */ /* 0x000fca00020006ff */
[----:B------:R-:W-:-:S05]  /*7580*/  HADD2.F32 R7, -RZ, R7.H0_H0 ;  /* 0x20000007ff077230 */ /* 0x000fca0000004100 */
[----:B------:R-:W-:Y:S01]  /*7590*/  FMUL R16, R7, R0 ;  /* 0x0000000007107220 */ /* 0x000fe20000400000 */
[----:B------:R-:W-:-:S03]  /*75a0*/  IADD3 R7, P0, R12, 0xc0, RZ ;  /* 0x000000c00c077810 */ /* 0x000fc60007f1e0ff */
[----:B------:R-:W-:Y:S02]  /*75b0*/  FFMA R87, R87, R2, R16 ;  /* 0x0000000257577223 */ /* 0x000fe40000000010 */
[----:B------:R-:W-:Y:S01]  /*75c0*/  IMAD.X R16, RZ, RZ, R13, P0 ;  /* 0x000000ffff107224 */ /* 0x000fe200000e060d */
[----:B------:R-:W-:Y:S01]  /*75d0*/  ISETP.GE.AND P0, PT, R4, 0xc1, PT ;  /* 0x000000c10400780c */ /* 0x000fe20003f06270 */
[----:B-1----:R-:W-:Y:S01]  /*75e0*/  IMAD.WIDE.U32 R8, R7, UR4, R10 ;  /* 0x0000000407087c25 */ /* 0x002fe2000f8e000a */
[----:B------:R-:W-:Y:S02]  /*75f0*/  F2FP.SATFINITE.E4M3.F32.PACK_AB_MERGE_C R87, RZ, R87, RZ ;  /* 0x00000057ff57723e */ /* 0x000fe400048070ff */
[----:B------:R-:W-:Y:S01]  /*7600*/  ISETP.LT.OR P3, PT, R3, 0x1, !P0 ;  /* 0x000000010300780c */ /* 0x000fe20004761670 */
[----:B------:R-:W-:Y:S01]  /*7610*/  IMAD R14, R16, UR4, RZ ;  /* 0x00000004100e7c24 */ /* 0x000fe2000f8e02ff */
[----:B0-----:R-:W-:Y:S02]  /*7620*/  @!P1 IADD3 R16, P5, R19, R20, RZ ;  /* 0x0000001413109210 */ /* 0x001fe40007fbe0ff */
[----:B------:R-:W-:Y:S01]  /*7630*/  IADD3 R8, P2, R8, UR6, RZ ;  /* 0x0000000608087c10 */ /* 0x000fe2000ff5e0ff */
[----:B------:R-:W-:-:S02]  /*7640*/  IMAD R7, R7, UR5, R14 ;  /* 0x0000000507077c24 */ /* 0x000fc4000f8e020e */
[----:B------:R-:W-:-:S03]  /*7650*/  @!P1 IMAD.X R17, R18, 0x1, R21, P5 ;  /* 0x0000000112119824 */ /* 0x000fc600028e0615 */
[--C-:B------:R-:W-:Y:S02]  /*7660*/  IADD3.X R9, R9, UR7, R7.reuse, P2, !PT ;  /* 0x0000000709097c10 */ /* 0x100fe400097fe407 */
[----:B------:R-:W-:Y:S01]  /*7670*/  PRMT R7, RZ, 0x7610, R7 ;  /* 0x00007610ff077816 */ /* 0x000fe20000000007 */
[----:B------:R0:W-:Y:S01]  /*7680*/  @!P1 STG.E.U8 desc[UR12][R16.64+0x39], R87 ;  /* 0x0000395710009986 */ /* 0x0001e2000c10110c */
[----:B------:R-:W1:Y:S04]  /*7690*/  @!P3 LDC.64 R18, c[0x0][0x650] ;  /* 0x00019400ff12bb82 */ /* 0x000e680000000a00 */
[----:B------:R-:W2:Y:S01]  /*76a0*/  @!P3 LDG.E.U8 R7, desc[UR12][R8.64] ;  /* 0x0000000c0807b981 */ /* 0x000ea2000c1e1100 */
[----:B------:R-:W-:Y:S01]  /*76b0*/  @!P3 IMAD.MOV.U32 R160, RZ, RZ, R158 ;  /* 0x000000ffffa0b224 */ /* 0x000fe200078e009e */
[----:B------:R-:W-:-:S03]  /*76c0*/  ISETP.LT.OR P2, PT, R3, 0x2, !P0 ;  /* 0x000000020300780c */ /* 0x000fc60004741670 */
[----:B------:R-:W-:-:S04]  /*76d0*/  @!P3 IMAD.WIDE.U32 R14, R156, 0xc0, R160 ;  /* 0x000000c09c0eb825 */ /* 0x000fc800078e00a0 */
[----:B0-----:R-:W-:-:S06]  /*76e0*/  @!P3 IMAD R16, R157, 0xc0, RZ ;  /* 0x000000c09d10b824 */ /* 0x001fcc00078e02ff */
[----:B------:R-:W0:Y:S01]  /*76f0*/  @!P2 LDC.64 R20, c[0x0][0x650] ;  /* 0x00019400ff14ab82 */ /* 0x000e220000000a00 */
[----:B-1----:R-:W-:-:S04]  /*7700*/  @!P3 IADD3 R14, P1, R14, R18, RZ ;  /* 0x000000120e0eb210 */ /* 0x002fc80007f3e0ff */
[----:B------:R-:W-:Y:S02]  /*7710*/  @!P3 IADD3.X R15, R19, R15, R16, P1, !PT ;  /* 0x0000000f130fb210 */ /* 0x000fe40000ffe410 */
        /* <DEDUP_REMOVED lines=9> */
[----:B------:R-:W-:Y:S02]  /*77b0*/  IADD3 R17, P3, R12, 0xc8, RZ ;  /* 0x000000c80c117810 */ /* 0x000fe40007f7e0ff */
[----:B------:R-:W-:-:S03]  /*77c0*/  ISETP.GE.AND P1, PT, R4, 0xc9, PT ;  /* 0x000000c90400780c */ /* 0x000fc60003f26270 */
[----:B------:R-:W-:Y:S01]  /*77d0*/  IMAD.X R4, RZ, RZ, R13, P3 ;  /* 0x000000ffff047224 */ /* 0x000fe200018e060d */
[----:B------:R-:W-:Y:S01]  /*77e0*/  ISETP.LT.OR P3, PT, R3, 0x1, !P1 ;  /* 0x000000010300780c */ /* 0x000fe20004f61670 */
[----:B------:R-:W-:Y:S02]  /*77f0*/  @!P2 IMAD.MOV.U32 R13, RZ, RZ, R161 ;  /* 0x000000ffff0da224 */ /* 0x000fe400078e00a1 */
[----:B------:R-:W-:-:S04]  /*7800*/  IMAD.WIDE.U32 R10, R17, UR4, R10 ;  /* 0x00000004110a7c25 */ /* 0x000fc8000f8e000a */
[----:B------:R-:W-:Y:S01]  /*7810*/  IMAD R4, R4, UR4, RZ ;  /* 0x0000000404047c24 */ /* 0x000fe2000f8e02ff */
[----:B------:R-:W-:-:S03]  /*7820*/  IADD3 R10, P4, R10, UR6, RZ ;  /* 0x000000060a0a7c10 */ /* 0x000fc6000ff9e0ff */
[--C-:B------:R-:W-:Y:S01]  /*7830*/  IMAD R17, R17, UR5, R4.reuse ;  /* 0x0000000511117c24 */ /* 0x100fe2000f8e0204 */
[----:B------:R-:W-:-:S04]  /*7840*/  PRMT R4, RZ, 0x7610, R4 ;  /* 0x00007610ff047816 */ /* 0x000fc80000000004 */
[----:B------:R-:W-:Y:S02]  /*7850*/  IADD3.X R11, R11, UR7, R17, P4, !PT ;  /* 0x000000070b0b7c10 */ /* 0x000fe4000a7fe411 */
[----:B------:R-:W1:Y:S01]  /*7860*/  @!P3 LDC.64 R16, c[0x0][0x650] ;  /* 0x00019400ff10bb82 */ /* 0x000e620000000a00 */
[----:B--2---:R-:W-:-:S04]  /*7870*/  LOP3.LUT R7, R7, 0xff, RZ, 0xc0, !PT ;  /* 0x000000ff07077812 */ /* 0x004fc800078ec0ff */
[----:B------:R-:W-:-:S05]  /*7880*/  F2FP.F16.E4M3.UNPACK_B R7, R7 ;  /* 0x00000007ff07723e */ /* 0x000fca00020006ff */
[----:B------:R-:W-:-:S05]  /*7890*/  HADD2.F32 R7, -RZ, R7.H0_H0 ;  /* 0x20000007ff077230 */ /* 0x000fca0000004100 */
[----:B------:R-:W-:Y:S01]  /*78a0*/  FMUL R12, R7, R0 ;  /* 0x00000000070c7220 */ /* 0x000fe20000400000 */
[----:B------:R-:W-:-:S03]  /*78b0*/  @!P2 IMAD R7, R157, 0xc0, RZ ;  /* 0x000000c09d07a824 */ /* 0x000fc600078e02ff */
[----:B------:R-:W-:Y:S01]  /*78c0*/  FFMA R25, R25, R2, R12 ;  /* 0x0000000219197223 */ /* 0x000fe2000000000c */
[----:B------:R-:W-:-:S04]  /*78d0*/  @!P2 IMAD.MOV.U32 R12, RZ, RZ, R158 ;  /* 0x000000ffff0ca224 */ /* 0x000fc800078e009e */
[----:B------:R-:W-:Y:S01]  /*78e0*/  @!P2 IMAD.WIDE.U32 R12, R156, 0xc0, R12 ;  /* 0x000000c09c0ca825 */ /* 0x000fe200078e000c */
[----:B------:R-:W-:Y:S02]  /*78f0*/  F2FP.SATFINITE.E4M3.F32.PACK_AB_MERGE_C R25, RZ, R25, RZ ;  /* 0x00000019ff19723e */ /* 0x000fe400048070ff */
[----:B0-----:R-:W-:-:S04]  /*7900*/  @!P2 IADD3 R14, P5, R12, R20, RZ ;  /* 0x000000140c0ea210 */ /* 0x001fc80007fbe0ff */
[----:B------:R-:W-:-:S05]  /*7910*/  @!P2 IADD3.X R15, R21, R13, R7, P5, !PT ;  /* 0x0000000d150fa210 */ /* 0x000fca0002ffe407 */
[----:B------:R0:W-:Y:S04]  /*7920*/  @!P2 STG.E.U8 desc[UR12][R14.64+0x1], R25 ;  /* 0x000001190e00a986 */ /* 0x0001e8000c10110c */
[----:B------:R-:W2:Y:S01]  /*7930*/  @!P3 LDG.E.U8 R4, desc[UR12][R10.64] ;  /* 0x0000000c0a04b981 */ /* 0x000ea2000c1e1100 */
[----:B------:R-:W-:-:S05]  /*7940*/  @!P3 IADD3 R12, P2, R5, R158, RZ ;  /* 0x0000009e050cb210 */ /* 0x000fca0007f5e0ff */
[----:B------:R-:W-:Y:S01]  /*7950*/  @!P3 IMAD.X R13, R6, 0x1, R161, P2 ;  /* 0x00000001060db824 */ /* 0x000fe200010e06a1 */
[----:B------:R-:W-:Y:S01]  /*7960*/  ISETP.LT.OR P2, PT, R3, 0x2, !P1 ;  /* 0x000000020300780c */ /* 0x000fe20004f41670 */
[----:B------:R-:W-:-:S03]  /*7970*/  @!P3 IMAD.WIDE.U32 R12, R156, 0xc0, R12 ;  /* 0x000000c09c0cb825 */ /* 0x000fc600078e000c */
[----:B-1----:R-:W-:-:S09]  /*7980*/  @!P3 IADD3 R12, P4, R12, R16, RZ ;  /* 0x000000100c0cb210 */ /* 0x002fd20007f9e0ff */
[----:B------:R-:W1:Y:S01]  /*7990*/  @!P2 LDC.64 R18, c[0x0][0x650] ;  /* 0x00019400ff12ab82 */ /* 0x000e620000000a00 */
[----:B--2---:R-:W-:-:S04]  /*79a0*/  LOP3.LUT R4, R4, 0xff, RZ, 0xc0, !PT ;  /* 0x000000ff04047812 */ /* 0x004fc800078ec0ff */
[----:B------:R-:W-:-:S05]  /*79b0*/  F2FP.F16.E4M3.UNPACK_B R4, R4 ;  /* 0x00000004ff04723e */ /* 0x000fca00020006ff */
[----:B------:R-:W-:Y:S02]  /*79c0*/  HADD2.F32 R7, -RZ, R4.H0_H0 ;  /* 0x20000004ff077230 */ /* 0x000fe40000004100 */
[----:B------:R-:W-:-:S03]  /*79d0*/  @!P3 IMAD R4, R157, 0xc0, RZ ;  /* 0x000000c09d04b824 */ /* 0x000fc600078e02ff */
[----:B------:R-:W-:Y:S02]  /*79e0*/  FMUL R7, R7, R0 ;  /* 0x0000000007077220 */ /* 0x000fe40000400000 */
[----:B------:R-:W-:Y:S02]  /*79f0*/  @!P3 IADD3.X R13, R17, R4, R13, P4, !PT ;  /* 0x00000004110db210 */ /* 0x000fe400027fe40d */
[----:B------:R-:W-:Y:S01]  /*7a00*/  FFMA R7, R26, R2, R7 ;  /* 0x000000021a077223 */ /* 0x000fe20000000007 */
[----:B------:R-:W-:-:S04]  /*7a10*/  PRMT R4, RZ, 0x7610, R4 ;  /* 0x00007610ff047816 */ /* 0x000fc80000000004 */
[----:B------:R-:W-:-:S05]  /*7a20*/  F2FP.SATFINITE.E4M3.F32.PACK_AB_MERGE_C R17, RZ, R7, RZ ;  /* 0x00000007ff11723e */ /* 0x000fca00048070ff */
[----:B------:R1:W-:Y:S04]  /*7a30*/  @!P3 STG.E.U8 desc[UR12][R12.64], R17 ;  /* 0x000000110c00b986 */ /* 0x0003e8000c10110c */
[----:B------:R-:W2:Y:S01]  /*7a40*/  @!P2 LDG.E.U8 R4, desc[UR12][R10.64+0x1] ;  /* 0x0000010c0a04a981 */ /* 0x000ea2000c1e1100 */
[----:B0-----:R-:W-:-:S05]  /*7a50*/  @!P2 IADD3 R14, P3, R5, R158, RZ ;  /* 0x0000009e050ea210 */ /* 0x001fca0007f7e0ff */
[----:B------:R-:W-:Y:S01]  /*7a60*/  @!P2 IMAD.X R15, R6, 0x1, R161, P3 ;  /* 0x00000001060fa824 */ /* 0x000fe200018e06a1 */
[----:B------:R-:W-:Y:S01]  /*7a70*/  ISETP.LT.OR P3, PT, R3, 0x9, !P0 ;  /* 0x000000090300780c */ /* 0x000fe20004761670 */
[----:B------:R-:W-:-:S03]  /*7a80*/  @!P2 IMAD.WIDE.U32 R14, R156, 0xc0, R14 ;  /* 0x000000c09c0ea825 */ /* 0x000fc600078e000e */
[----:B-1----:R-:W-:Y:S02]  /*7a90*/  @!P2 IADD3 R12, P4, R14, R18, RZ ;  /* 0x000000120e0ca210 */ /* 0x002fe40007f9e0ff */
[----:B--2---:R-:W-:-:S04]  /*7aa0*/  LOP3.LUT R4, R4, 0xff, RZ, 0xc0, !PT ;  /* 0x000000ff04047812 */ /* 0x004fc800078ec0ff */
[----:B------:R-:W-:-:S05]  /*7ab0*/  F2FP.F16.E4M3.UNPACK_B R4, R4 ;  /* 0x00000004ff04723e */ /* 0x000fca00020006ff */
[----:B------:R-:W-:-:S05]  /*7ac0*/  HADD2.F32 R7, -RZ, R4.H0_H0 ;  /* 0x20000004ff077230 */ /* 0x000fca0000004100 */
[----:B------:R-:W-:Y:S01]  /*7ad0*/  FMUL R4, R7, R0 ;  /* 0x0000000007047220 */ /* 0x000fe20000400000 */
[----:B------:R-:W-:-:S03]  /*7ae0*/  @!P2 IMAD R7, R157, 0xc0, RZ ;  /* 0x000000c09d07a824 */ /* 0x000fc600078e02ff */
[----:B------:R-:W-:Y:S02]  /*7af0*/  FFMA R4, R27, R2, R4 ;  /* 0x000000021b047223 */ /* 0x000fe40000000004 */
[----:B------:R-:W-:Y:S02]  /*7b00*/  @!P2 IADD3.X R13, R19, R7, R15, P4, !PT ;  /* 0x00000007130da210 */ /* 0x000fe400027fe40f */
[----:B------:R-:W0:Y:S01]  /*7b10*/  @!P3 LDC.64 R18, c[0x0][0x650] ;  /* 0x00019400ff12bb82 */ /* 0x000e220000000a00 */
[----:B------:R-:W-:Y:S02]  /*7b20*/  F2FP.SATFINITE.E4M3.F32.PACK_AB_MERGE_C R17, RZ, R4, RZ ;  /* 0x00000004ff11723e */ /* 0x000fe400048070ff */
[----:B------:R-:W-:-:S03]  /*7b30*/  PRMT R4, RZ, 0x7610, R4 ;  /* 0x00007610ff047816 */ /* 0x000fc60000000004 */
[----:B------:R1:W-:Y:S04]  /*7b40*/  @!P2 STG.E.U8 desc[UR12][R12.64+0x1], R17 ;  /* 0x000001110c00a986 */ /* 0x0003e8000c10110c */
[----:B------:R-:W2:Y:S01]  /*7b50*/  @!P3 LDG.E.U8 R4, desc[UR12][R8.64+0x8] ;  /* 0x0000080c0804b981 */ /* 0x000ea2000c1e1100 */
[----:B------:R-:W-:Y:S01]  /*7b60*/  ISETP.LT.OR P4, PT, R3, 0xa, !P0 ;  /* 0x0000000a0300780c */ /* 0x000fe20004781670 */
[----:B-1----:R-:W-:Y:S02]  /*7b70*/  @!P3 IMAD.MOV.U32 R12, RZ, RZ, R158 ;  /* 0x000000ffff0cb224 */ /* 0x002fe400078e009e */
[----:B------:R-:W-:Y:S02]  /*7b80*/  @!P3 IMAD.MOV.U32 R13, RZ, RZ, R161 ;  /* 0x000000ffff0db224 */ /* 0x000fe400078e00a1 */
[----:B------:R-:W-:-:S03]  /*7b90*/  @!P3 IMAD.WIDE.U32 R14, R156, 0xc0, R12 ;  /* 0x000000c09c0eb825 */ /* 0x000fc600078e000c */
[----:B0-----:R-:W-:Y:S02]  /*7ba0*/  @!P3 IADD3 R12, P2, R14, R18, RZ ;  /* 0x000000120e0cb210 */ /* 0x001fe40007f5e0ff */
[----:B--2---:R-:W-:-:S04]  /*7bb0*/  LOP3.LUT R4, R4, 0xff, RZ, 0xc0, !PT ;  /* 0x000000ff04047812 */ /* 0x004fc800078ec0ff */
[----:B------:R-:W-:-:S05]  /*7bc0*/  F2FP.F16.E4M3.UNPACK_B R4, R4 ;  /* 0x00000004ff04723e */ /* 0x000fca00020006ff */
[----:B------:R-:W-:Y:S02]  /*7bd0*/  HADD2.F32 R7, -RZ, R4.H0_H0 ;  /* 0x20000004ff077230 */ /* 0x000fe40000004100 */
[----:B------:R-:W-:-:S03]  /*7be0*/  @!P3 IMAD R4, R157, 0xc0, RZ ;  /* 0x000000c09d04b824 */ /* 0x000fc600078e02ff */
[----:B------:R-:W-:Y:S02]  /*7bf0*/  FMUL R7, R7, R0 ;  /* 0x0000000007077220 */ /* 0x000fe40000400000 */
[--C-:B------:R-:W-:Y:S02]  /*7c00*/  @!P3 IADD3.X R13, R19, R15, R4.reuse, P2, !PT ;  /* 0x0000000f130db210 */ /* 0x100fe400017fe404 */
[----:B------:R-:W-:Y:S01]  /*7c10*/  FFMA R7, R28, R2, R7 ;  /* 0x000000021c077223 */ /* 0x000fe20000000007 */
[----:B------:R-:W-:Y:S01]  /*7c20*/  PRMT R4, RZ, 0x7610, R4 ;  /* 0x00007610ff047816 */ /* 0x000fe20000000004 */
[----:B------:R-:W0:Y:S03]  /*7c30*/  @!P4 LDC.64 R18, c[0x0][0x650] ;  /* 0x00019400ff12cb82 */ /* 0x000e260000000a00 */
[----:B------:R-:W-:-:S05]  /*7c40*/  F2FP.SATFINITE.E4M3.F32.PACK_AB_MERGE_C R17, RZ, R7, RZ ;  /* 0x00000007ff11723e */ /* 0x000fca00048070ff */
        /* <DEDUP_REMOVED lines=19> */
[----:B------:R-:W-:-:S05]  /*7d80*/  @!P2 IADD3 R14, P3, R5, R158, RZ ;  /* 0x0000009e050ea210 */ /* 0x000fca0007f7e0ff */
[----:B------:R-:W-:Y:S01]  /*7d90*/  @!P2 IMAD.X R15, R6, 0x1, R161, P3 ;  /* 0x00000001060fa824 */ /* 0x000fe200018e06a1 */
[----:B------:R-:W-:Y:S01]  /*7da0*/  ISETP.LT.OR P3, PT, R3, 0xa, !P1 ;  /* 0x0000000a0300780c */ /* 0x000fe20004f61670 */
[----:B------:R-:W-:-:S03]  /*7db0*/  @!P2 IMAD.WIDE.U32 R14, R156, 0xc0, R14 ;  /* 0x000000c09c0ea825 */ /* 0x000fc600078e000e */
[----:B0-----:R-:W-:Y:S02]  /*7dc0*/  @!P2 IADD3 R12, P4, R14, R18, RZ ;  /* 0x000000120e0ca210 */ /* 0x001fe40007f9e0ff */
[----:B--2---:R-:W-:-:S04]  /*7dd0*/  LOP3.LUT R4, R4, 0xff, RZ, 0xc0, !PT ;  /* 0x000000ff04047812 */ /* 0x004fc800078ec0ff */
[----:B------:R-:W-:-:S05]  /*7de0*/  F2FP.F16.E4M3.UNPACK_B R4, R4 ;  /* 0x00000004ff04723e */ /* 0x000fca00020006ff */
[----:B------:R-:W-:Y:S02]  /*7df0*/  HADD2.F32 R7, -RZ, R4.H0_H0 ;  /* 0x20000004ff077230 */ /* 0x000fe40000004100 */
[----:B------:R-:W-:-:S03]  /*7e00*/  @!P2 IMAD R4, R157, 0xc0, RZ ;  /* 0x000000c09d04a824 */ /* 0x000fc600078e02ff */
[----:B------:R-:W-:Y:S02]  /*7e10*/  FMUL R7, R7, R0 ;  /* 0x0000000007077220 */ /* 0x000fe40000400000 */
[----:B------:R-:W-:Y:S02]  /*7e20*/  @!P2 IADD3.X R13, R19, R4, R15, P4, !PT ;  /* 0x00000004130da210 */ /* 0x000fe400027fe40f */
[----:B------:R-:W-:Y:S01]  /*7e30*/  FFMA R7, R30, R2, R7 ;  /* 0x000000021e077223 */ /* 0x000fe20000000007 */
[----:B------:R-:W-:Y:S01]  /*7e40*/  PRMT R4, RZ, 0x7610, R4 ;  /* 0x00007610ff047816 */ /* 0x000fe20000000004 */
[----:B------:R-:W0:Y:S03]  /*7e50*/  @!P3 LDC.64 R18, c[0x0][0x650] ;  /* 0x00019400ff12bb82 */ /* 0x000e260000000a00 */
[----:B------:R-:W-:-:S05]  /*7e60*/  F2FP.SATFINITE.E4M3.F32.PACK_AB_MERGE_C R17, RZ, R7, RZ ;  /* 0x00000007ff11723e */ /* 0x000fca00048070ff */
        /* <DEDUP_REMOVED lines=296> */
[----:B--2---:R-:W-:-:S05]  /*90f0*/  F2FP.F16.E4M3.UNPACK_B R4, R4 ;  /* 0x00000004ff04723e */ /* 0x004fca00020006ff */
        /* <DEDUP_REMOVED lines=31> */
[----:B--2---:R-:W-:-:S05]  /*92f0*/  F2FP.F16.E4M3.UNPACK_B R4, R4 ;  /* 0x00000004ff04723e */ /* 0x004fca00020006ff */
        /* <DEDUP_REMOVED lines=41> */
[----:B------:R2:W3:Y:S01]  /*9590*/  @!P0 LDG.E.U8 R4, desc[UR12][R8.64+0x39] ;  /* 0x0000390c08048981 */ /* 0x0004e2000c1e1100 */
[----:B------:R-:W-:Y:S01]  /*95a0*/  ISETP.LT.OR P2, PT, R3, 0x39, !P1 ;  /* 0x000000390300780c */ /* 0x000fe20004f41670 */
[----:B--2---:R-:W-:Y:S02]  /*95b0*/  @!P0 IMAD.MOV.U32 R8, RZ, RZ, R158 ;  /* 0x000000ffff088224 */ /* 0x004fe400078e009e */
[----:B------:R-:W-:-:S10]  /*95c0*/  @!P0 IMAD.MOV.U32 R9, RZ, RZ, R161 ;  /* 0x000000ffff098224 */ /* 0x000fd400078e00a1 */
[----:B-1----:R-:W1:Y:S01]  /*95d0*/  @!P2 LDC.64 R16, c[0x0][0x650] ;  /* 0x00019400ff10ab82 */ /* 0x002e620000000a00 */
[----:B------:R-:W-:-:S03]  /*95e0*/  @!P0 IMAD.WIDE.U32 R14, R156, 0xc0, R8 ;  /* 0x000000c09c0e8825 */ /* 0x000fc600078e0008 */
[----:B0-----:R-:W-:Y:S02]  /*95f0*/  @!P0 IADD3 R12, P3, R14, R18, RZ ;  /* 0x000000120e0c8210 */ /* 0x001fe40007f7e0ff */
[----:B---3--:R-:W-:-:S05]  /*9600*/  F2FP.F16.E4M3.UNPACK_B R4, R4 ;  /* 0x00000004ff04723e */ /* 0x008fca00020006ff */
[----:B------:R-:W-:-:S05]  /*9610*/  HADD2.F32 R7, -RZ, R4.H0_H0 ;  /* 0x20000004ff077230 */ /* 0x000fca0000004100 */
[----:B------:R-:W-:Y:S01]  /*9620*/  FMUL R4, R7, R0 ;  /* 0x0000000007047220 */ /* 0x000fe20000400000 */
[----:B------:R-:W-:-:S03]  /*9630*/  @!P0 IMAD R7, R157, 0xc0, RZ ;  /* 0x000000c09d078824 */ /* 0x000fc600078e02ff */
[----:B------:R-:W-:Y:S02]  /*9640*/  FFMA R4, R53, R2, R4 ;  /* 0x0000000235047223 */ /* 0x000fe40000000004 */
[----:B------:R-:W-:-:S03]  /*9650*/  @!P0 IADD3.X R13, R19, R15, R7, P3, !PT ;  /* 0x0000000f130d8210 */ /* 0x000fc60001ffe407 */
[----:B------:R-:W-:Y:S02]  /*9660*/  F2FP.SATFINITE.E4M3.F32.PACK_AB_MERGE_C R15, RZ, R4, RZ ;  /* 0x00000004ff0f723e */ /* 0x000fe400048070ff */
[----:B------:R-:W-:-:S03]  /*9670*/  PRMT R4, RZ, 0x7610, R4 ;  /* 0x00007610ff047816 */ /* 0x000fc60000000004 */
[----:B------:R0:W-:Y:S04]  /*9680*/  @!P0 STG.E.U8 desc[UR12][R12.64+0x39], R15 ;  /* 0x0000390f0c008986 */ /* 0x0001e8000c10110c */
[----:B------:R-:W2:Y:S01]  /*9690*/  @!P2 LDG.E.U8 R4, desc[UR12][R10.64+0x38] ;  /* 0x0000380c0a04a981 */ /* 0x000ea2000c1e1100 */
[----:B------:R-:W-:Y:S01]  /*96a0*/  @!P2 IADD3 R8, P0, R5, R158, RZ ;  /* 0x0000009e0508a210 */ /* 0x000fe20007f1e0ff */
[----:B------:R-:W-:Y:S01]  /*96b0*/  BSSY B0, `(.L_x_29) ;  /* 0x0000010000007945 */ /* 0x000fe20003800000 */
[----:B------:R-:W-:Y:S02]  /*96c0*/  ISETP.LT.OR P1, PT, R3, 0x3a, !P1 ;  /* 0x0000003a0300780c */ /* 0x000fe40004f21670 */
[----:B------:R-:W-:Y:S01]  /*96d0*/  PRMT R3, RZ, 0x7610, R3 ;  /* 0x00007610ff037816 */ /* 0x000fe20000000003 */
[----:B------:R-:W-:-:S02]  /*96e0*/  @!P2 IMAD.X R9, R6, 0x1, R161, P0 ;  /* 0x000000010609a824 */ /* 0x000fc400000e06a1 */
[----:B------:R-:W-:-:S03]  /*96f0*/  @!P2 IMAD.WIDE.U32 R8, R156, 0xc0, R8 ;  /* 0x000000c09c08a825 */ /* 0x000fc600078e0008 */
[----:B-1----:R-:W-:Y:S02]  /*9700*/  @!P2 IADD3 R8, P0, R8, R16, RZ ;  /* 0x000000100808a210 */ /* 0x002fe40007f1e0ff */
[----:B--2---:R-:W-:-:S05]  /*9710*/  F2FP.F16.E4M3.UNPACK_B R4, R4 ;  /* 0x00000004ff04723e */ /* 0x004fca00020006ff */
[----:B------:R-:W-:Y:S02]  /*9720*/  HADD2.F32 R7, -RZ, R4.H0_H0 ;  /* 0x20000004ff077230 */ /* 0x000fe40000004100 */
[----:B------:R-:W-:-:S03]  /*9730*/  @!P2 IMAD R4, R157, 0xc0, RZ ;  /* 0x000000c09d04a824 */ /* 0x000fc600078e02ff */
[----:B------:R-:W-:Y:S02]  /*9740*/  FMUL R7, R7, R0 ;  /* 0x0000000007077220 */ /* 0x000fe40000400000 */
[----:B------:R-:W-:Y:S02]  /*9750*/  @!P2 IADD3.X R9, R17, R4, R9, P0, !PT ;  /* 0x000000041109a210 */ /* 0x000fe400007fe409 */
[----:B------:R-:W-:-:S05]  /*9760*/  FFMA R7, R54, R2, R7 ;  /* 0x0000000236077223 */ /* 0x000fca0000000007 */
[----:B------:R-:W-:-:S05]  /*9770*/  F2FP.SATFINITE.E4M3.F32.PACK_AB_MERGE_C R7, RZ, R7, RZ ;  /* 0x00000007ff07723e */ /* 0x000fca00048070ff */
[----:B------:R0:W-:Y:S01]  /*9780*/  @!P2 STG.E.U8 desc[UR12][R8.64+0x38], R7 ;  /* 0x000038070800a986 */ /* 0x0001e2000c10110c */
[----:B------:R-:W-:Y:S05]  /*9790*/  @P1 BRA `(.L_x_30) ;  /* 0x0000000000041947 */ /* 0x000fea0003800000 */
[----:B------:R1:W5:Y:S02]  /*97a0*/  LDG.E.U8 R3, desc[UR12][R10.64+0x39] ;  /* 0x0000390c0a037981 */ /* 0x000364000c1e1100 */
.L_x_30:
[----:B------:R-:W-:Y:S05]  /*97b0*/  BSYNC B0 ;  /* 0x0000000000007941 */ /* 0x000fea0003800000 */
.L_x_29:
[----:B-----5:R-:W-:Y:S01]  /*97c0*/  F2FP.F16.E4M3.UNPACK_B R3, R3 ;  /* 0x00000003ff03723e */ /* 0x020fe200020006ff */
[----:B------:R-:W-:Y:S06]  /*97d0*/  @P1 EXIT ;  /* 0x000000000000194d */ /* 0x000fec0003800000 */
[----:B------:R-:W-:Y:S01]  /*97e0*/  IADD3 R158, P0, R5, R158, RZ ;  /* 0x0000009e059e7210 */ /* 0x000fe20007f1e0ff */
[----:B------:R-:W-:Y:S01]  /*97f0*/  HADD2.F32 R3, -RZ, R3.H0_H0 ;  /* 0x20000003ff037230 */ /* 0x000fe20000004100 */
[----:B------:R-:W-:Y:S01]  /*9800*/  ULDC.64 UR4, c[0x0][0x650] ;  /* 0x0001940000047ab9 */ /* 0x000fe20000000a00 */
[----:B------:R-:W-:Y:S02]  /*9810*/  IMAD R157, R157, 0xc0, RZ ;  /* 0x000000c09d9d7824 */ /* 0x000fe400078e02ff */
[----:B------:R-:W-:Y:S02]  /*9820*/  IMAD.X R159, R6, 0x1, R161, P0 ;  /* 0x00000001069f7824 */ /* 0x000fe400000e06a1 */
[----:B------:R-:W-:Y:S01]  /*9830*/  FMUL R0, R3, R0 ;  /* 0x0000000003007220 */ /* 0x000fe20000400000 */
[----:B------:R-:W-:-:S04]  /*9840*/  IMAD.WIDE.U32 R158, R156, 0xc0, R158 ;  /* 0x000000c09c9e7825 */ /* 0x000fc800078e009e */
[----:B------:R-:W-:Y:S01]  /*9850*/  FFMA R0, R55, R2, R0 ;  /* 0x0000000237007223 */ /* 0x000fe20000000000 */
[----:B------:R-:W-:-:S04]  /*9860*/  IADD3 R2, P0, R158, UR4, RZ ;  /* 0x000000049e027c10 */ /* 0x000fc8000ff1e0ff */
[----:B------:R-:W-:Y:S02]  /*9870*/  F2FP.SATFINITE.E4M3.F32.PACK_AB_MERGE_C R5, RZ, R0, RZ ;  /* 0x00000000ff05723e */ /* 0x000fe400048070ff */
[----:B------:R-:W-:-:S05]  /*9880*/  IADD3.X R3, R157, UR5, R159, P0, !PT ;  /* 0x000000059d037c10 */ /* 0x000fca00087fe49f */
[----:B------:R-:W-:Y:S01]  /*9890*/  STG.E.U8 desc[UR12][R2.64+0x39], R5 ;  /* 0x0000390502007986 */ /* 0x000fe2000c10110c */
[----:B------:R-:W-:Y:S05]  /*98a0*/  EXIT ;  /* 0x000000000000794d */ /* 0x000fea0003800000 */
.L_x_28:
[----:B------:R-:W-:Y:S01]  /*98b0*/  ISETP.GE.AND P0, PT, R4, 0x9, PT ;  /* 0x000000090400780c */ /* 0x000fe20003f06270 */
[-C--:B--2---:R-:W-:Y:S01]  /*98c0*/  FMUL R120, R120, R2.reuse ;  /* 0x0000000278787220 */ /* 0x084fe20000400000 */
[----:B------:R-:W-:Y:S01]  /*98d0*/  LOP3.LUT R0, R0, 0xfffffffd, RZ, 0xc0, !PT ;  /* 0xfffffffd00007812 */ /* 0x000fe200078ec0ff */
[-C--:B------:R-:W-:Y:S01]  /*98e0*/  FMUL R121, R121, R2.reuse ;  /* 0x0000000279797220 */ /* 0x080fe20000400000 */
[C---:B------:R-:W-:Y:S01]  /*98f0*/  ISETP.LT.OR P6, PT, R3.reuse, 0x1, !P0 ;  /* 0x000000010300780c */ /* 0x040fe200047c1670 */
[-C--:B------:R-:W-:Y:S01]  /*9900*/  FMUL R122, R122, R2.reuse ;  /* 0x000000027a7a7220 */ /* 0x080fe20000400000 */
[----:B------:R-:W-:Y:S01]  /*9910*/  ISETP.LT.OR P4, PT, R3, 0x2, !P0 ;  /* 0x000000020300780c */ /* 0x000fe20004781670 */
[-C--:B------:R-:W-:Y:S01]  /*9920*/  FMUL R123, R123, R2.reuse ;  /* 0x000000027b7b7220 */ /* 0x080fe20000400000 */
[C---:B------:R-:W-:Y:S01]  /*9930*/  ISETP.LT.OR P3, PT, R3.reuse, 0x9, !P0 ;  /* 0x000000090300780c */ /* 0x040fe20004761670 */
[-C--:B------:R-:W-:Y:S01]  /*9940*/  FMUL R124, R124, R2.reuse ;  /* 0x000000027c7c7220 */ /* 0x080fe20000400000 */
[----:B------:R-:W-:Y:S01]  /*9950*/  ISETP.LT.OR P5, PT, R3, 0xa, !P0 ;  /* 0x0000000a0300780c */ /* 0x000fe200047a1670 */
[-C--:B------:R-:W-:Y:S01]  /*9960*/  FMUL R125, R125, R2.reuse ;  /* 0x000000027d7d7220 */ /* 0x080fe20000400000 */
[----:B------:R-:W-:Y:S01]  /*9970*/  LOP3.LUT R9, R9, 0xfffffbff, RZ, 0xc0, !PT ;  /* 0xfffffbff09097812 */ /* 0x000fe200078ec0ff */
[----:B------:R-:W-:Y:S01]  /*9980*/  FMUL R126, R126, R2 ;  /* 0x000000027e7e7220 */ /* 0x000fe20000400000 */
[----:B------:R-:W-:Y:S01]  /*9990*/  F2FP.SATFINITE.E4M3.F32.PACK_AB_MERGE_C R239, RZ, R120, RZ ;  /* 0x00000078ffef723e */ /* 0x000fe200048070ff */
[-C--:B------:R-:W-:Y:S01]  /*99a0*/  FMUL R127, R127, R2.reuse ;  /* 0x000000027f7f7220 */ /* 0x080fe20000400000 */
[----:B------:R-:W-:Y:S01]  /*99b0*/  F2FP.SATFINITE.E4M3.F32.PACK_AB_MERGE_C R245, RZ, R121, RZ ;  /* 0x00000079fff5723e */ /* 0x000fe200048070ff */
[----:B------:R-:W0:Y:S01]  /*99c0*/  @!P6 LDC.64 R240, c[0x0][0x650] ;  /* 0x00019400fff0eb82 */ /* 0x000e220000000a00 */
[----:B------:R-:W-:Y:S01]  /*99d0*/  @P6 LOP3.LUT R0, R0, 0x2, RZ, 0xfc, !PT ;  /* 0x0000000200006812 */ /* 0x000fe200078efcff */
[----:B------:R-:W-:Y:S01]  /*99e0*/  FMUL R128, R128, R2 ;  /* 0x0000000280807220 */ /* 0x000fe20000400000 */
[----:B------:R-:W-:Y:S01]  /*99f0*/  F2FP.SATFINITE.E4M3.F32.PACK_AB_MERGE_C R247, RZ, R122, RZ ;  /* 0x0000007afff7723e */ /* 0x000fe200048070ff */
[-C--:B------:R-:W-:Y:S01]  /*9a00*/  FMUL R129, R129, R2.reuse ;  /* 0x0000000281817220 */ /* 0x080fe20000400000 */
[----:B------:R-:W-:Y:S01]  /*9a10*/  LOP3.LUT R0, R0, 0xfffffffe, RZ, 0xc0, !PT ;  /* 0xfffffffe00007812 */ /* 0x000fe200078ec0ff */
[-C--:B------:R-:W-:Y:S01]  /*9a20*/  FMUL R130, R130, R2.reuse ;  /* 0x0000000282827220 */ /* 0x080fe20000400000 */
[----:B------:R-:W-:Y:S01]  /*9a30*/  F2FP.SATFINITE.E4M3.F32.PACK_AB_MERGE_C R127, RZ, R127, RZ ;  /* 0x0000007fff7f723e */ /* 0x000fe200048070ff */
[----:B------:R-:W1:Y:S01]  /*9a40*/  @!P4 LDC.64 R220, c[0x0][0x650] ;  /* 0x00019400ffdccb82 */ /* 0x000e620000000a00 */
[----:B------:R-:W-:Y:S01]  /*9a50*/  @P4 LOP3.LUT R0, R0, 0x1, RZ, 0xfc, !PT ;  /* 0x0000000100004812 */ /* 0x000fe200078efcff */
[-C--:B------:R-:W-:Y:S01]  /*9a60*/  FMUL R131, R131, R2.reuse ;  /* 0x0000000283837220 */ /* 0x080fe20000400000 */
[----:B------:R-:W-:Y:S01]  /*9a70*/  F2FP.SATFINITE.E4M3.F32.PACK_AB_MERGE_C R129, RZ, R129, RZ ;  /* 0x00000081ff81723e */ /* 0x000fe200048070ff */
[-C--:B------:R-:W-:Y:S01]  /*9a80*/  FMUL R132, R132, R2.reuse ;  /* 0x0000000284847220 */ /* 0x080fe20000400000 */
[----:B------:R-:W-:Y:S01]  /*9a90*/  LOP3.LUT R0, R0, 0xfffff7ff, RZ, 0xc0, !PT ;  /* 0xfffff7ff00007812 */ /* 0x000fe200078ec0ff */
[-C--:B------:R-:W-:Y:S01]  /*9aa0*/  FMUL R133, R133, R2.reuse ;  /* 0x0000000285857220 */ /* 0x080fe20000400000 */
[----:B------:R-:W-:Y:S01]  /*9ab0*/  F2FP.SATFINITE.E4M3.F32.PACK_AB_MERGE_C R131, RZ, R131, RZ ;  /* 0x00000083ff83723e */ /* 0x000fe200048070ff */
[----:B------:R-:W2:Y:S01]  /*9ac0*/  @!P3 LDC.64 R218, c[0x0][0x650] ;  /* 0x00019400ffdabb82 */ /* 0x000ea20000000a00 */
[----:B------:R-:W-:Y:S01]  /*9ad0*/  @P3 LOP3.LUT R0, R0, 0x800, RZ, 0xfc, !PT ;  /* 0x0000080000003812 */ /* 0x000fe200078efcff */
[-C--:B------:R-:W-:Y:S01]  /*9ae0*/  FMUL R134, R134, R2.reuse ;  /* 0x0000000286867220 */ /* 0x080fe20000400000 */
[----:B------:R-:W-:Y:S01]  /*9af0*/  F2FP.SATFINITE.E4M3.F32.PACK_AB_MERGE_C R133, RZ, R133, RZ ;  /* 0x00000085ff85723e */ /* 0x000fe200048070ff */
[-C--:B------:R-:W-:Y:S01]  /*9b00*/  FMUL R135, R135, R2.reuse ;  /* 0x0000000287877220 */ /* 0x080fe20000400000 */
[----:B------:R-:W-:Y:S01]  /*9b10*/  LOP3.LUT R0, R0, 0x7fffffff, RZ, 0xc0, !PT ;  /* 0x7fffffff00007812 */ /* 0x000fe200078ec0ff */
[-C--:B------:R-:W-:Y:S01]  /*9b20*/  FMUL R136, R136, R2.reuse ;  /* 0x0000000288887220 */ /* 0x080fe20000400000 */
[----:B------:R-:W-:Y:S01]  /*9b30*/  FMUL R137, R137, R2 ;  /* 0x0000000289897220 */ /* 0x000fe20000400000 */
[--C-:B0-----:R-:W-:Y:S01]  /*9b40*/  @!P6 IADD3 R240, P1, P2, R158, R240, R5.reuse ;  /* 0x000000f09ef0e210 */ /* 0x101fe20007a3e005 */
[----:B------:R-:W0:Y:S01]  /*9b50*/  @!P5 LDC.64 R216, c[0x0][0x650] ;  /* 0x00019400ffd8db82 */ /* 0x000e220000000a00 */
[----:B------:R-:W-:Y:S01]  /*9b60*/  F2FP.SATFINITE.E4M3.F32.PACK_AB_MERGE_C R135, RZ, R135, RZ ;  /* 0x00000087ff87723e */ /* 0x000fe200048070ff */
[-C--:B------:R-:W-:Y:S01]  /*9b70*/  FMUL R138, R138, R2.reuse ;  /* 0x000000028a8a7220 */ /* 0x080fe20000400000 */
[--C-:B------:R-:W-:Y:S01]  /*9b80*/  @!P6 IADD3.X R241, R161, R241, R6.reuse, P1, P2 ;  /* 0x000000f1a1f1e210 */ /* 0x100fe20000fe4406 */
[-C--:B------:R-:W-:Y:S01]  /*9b90*/  FMUL R139, R139, R2.reuse ;  /* 0x000000028b8b7220 */ /* 0x080fe20000400000 */
[----:B------:R-:W-:Y:S01]  /*9ba0*/  F2FP.SATFINITE.E4M3.F32.PACK_AB_MERGE_C R137, RZ, R137, RZ ;  /* 0x00000089ff89723e */ /* 0x000fe200048070ff */
[----:B------:R-:W-:Y:S01]  /*9bb0*/  FMUL R140, R140, R2 ;  /* 0x000000028c8c7220 */ /* 0x000fe20000400000 */
[--C-:B-1----:R-:W-:Y:S01]  /*9bc0*/  @!P4 IADD3 R220, P1, P2, R158, R220, R5.reuse ;  /* 0x000000dc9edcc210 */ /* 0x102fe20007a3e005 */
[-C--:B------:R-:W-:Y:S01]  /*9bd0*/  FMUL R141, R141, R2.reuse ;  /* 0x000000028d8d7220 */ /* 0x080fe20000400000 */
[----:B------:R-:W-:Y:S01]  /*9be0*/  F2FP.SATFINITE.E4M3.F32.PACK_AB_MERGE_C R139, RZ, R139, RZ ;  /* 0x0000008bff8b723e */ /* 0x000fe200048070ff */
[-C--:B------:R-:W-:Y:S01]  /*9bf0*/  FMUL R142, R142, R2.reuse ;  /* 0x000000028e8e7220 */ /* 0x080fe20000400000 */
[--C-:B------:R-:W-:Y:S01]  /*9c00*/  @!P4 IADD3.X R221, R161, R221, R6.reuse, P1, P2 ;  /* 0x000000dda1ddc210 */ /* 0x100fe20000fe4406 */
[-C--:B------:R-:W-:Y:S01]  /*9c10*/  FMUL R143, R143, R2.reuse ;  /* 0x000000028f8f7220 */ /* 0x080fe20000400000 */
[----:B------:R-:W-:Y:S01]  /*9c20*/  F2FP.SATFINITE.E4M3.F32.PACK_AB_MERGE_C R141, RZ, R141, RZ ;  /* 0x0000008dff8d723e */ /* 0x000fe200048070ff */
[----:B------:R-:W-:Y:S01]  /*9c30*/  FMUL R144, R144, R2 ;  /* 0x0000000290907220 */ /* 0x000fe20000400000 */
[--C-:B--2---:R-:W-:Y:S01]  /*9c40*/  @!P3 IADD3 R218, P1, P2, R158, R218, R5.reuse ;  /* 0x000000da9edab210 */ /* 0x104fe20007a3e005 */
[-C--:B------:R-:W-:Y:S01]  /*9c50*/  FMUL R145, R145, R2.reuse ;  /* 0x0000000291917220 */ /* 0x080fe20000400000 */
[----:B------:R-:W-:Y:S01]  /*9c60*/  F2FP.SATFINITE.E4M3.F32.PACK_AB_MERGE_C R143, RZ, R143, RZ ;  /* 0x0000008fff8f723e */ /* 0x000fe200048070ff */
[-C--:B------:R-:W-:Y:S01]  /*9c70*/  FMUL R146, R146, R2.reuse ;  /* 0x0000000292927220 */ /* 0x080fe20000400000 */
[--C-:B------:R-:W-:Y:S01]  /*9c80*/  @!P3 IADD3.X R219, R161, R219, R6.reuse, P1, P2 ;  /* 0x000000dba1dbb210 */ /* 0x100fe20000fe4406 */
[-C--:B------:R-:W-:Y:S01]  /*9c90*/  FMUL R147, R147, R2.reuse ;  /* 0x0000000293937220 */ /* 0x080fe20000400000 */
[----:B------:R-:W-:Y:S01]  /*9ca0*/  ISETP.LT.OR P3, PT, R3, 0x11, !P0 ;  /* 0x000000110300780c */ /* 0x000fe20004761670 */
[-C--:B------:R-:W-:Y:S01]  /*9cb0*/  FMUL R148, R148, R2.reuse ;  /* 0x0000000294947220 */ /* 0x080fe20000400000 */
[----:B------:R-:W-:Y:S01]  /*9cc0*/  F2FP.SATFINITE.E4M3.F32.PACK_AB_MERGE_C R145, RZ, R145, RZ ;  /* 0x00000091ff91723e */ /* 0x000fe200048070ff */
[----:B------:R-:W-:Y:S01]  /*9cd0*/  FMUL R149, R149, R2 ;  /* 0x0000000295957220 */ /* 0x000fe20000400000 */
[--C-:B0-----:R-:W-:Y:S01]  /*9ce0*/  @!P5 IADD3 R216, P1, P2, R158, R216, R5.reuse ;  /* 0x000000d89ed8d210 */ /* 0x101fe20007a3e005 */
[-C--:B------:R-:W-:Y:S01]  /*9cf0*/  FMUL R88, R88, R2.reuse ;  /* 0x0000000258587220 */ /* 0x080fe20000400000 */
[----:B------:R-:W-:Y:S01]  /*9d00*/  F2FP.SATFINITE.E4M3.F32.PACK_AB_MERGE_C R147, RZ, R147, RZ ;  /* 0x00000093ff93723e */ /* 0x000fe200048070ff */
[-C--:B------:R-:W-:Y:S01]  /*9d10*/  FMUL R89, R89, R2.reuse ;  /* 0x0000000259597220 */ /* 0x080fe20000400000 */
[--C-:B------:R-:W-:Y:S01]  /*9d20*/  @!P5 IADD3.X R217, R161, R217, R6.reuse, P1, P2 ;  /* 0x000000d9a1d9d210 */ /* 0x100fe20000fe4406 */
[-C--:B------:R-:W-:Y:S01]  /*9d30*/  FMUL R150, R150, R2.reuse ;  /* 0x0000000296967220 */ /* 0x080fe20000400000 */
[----:B------:R-:W-:Y:S01]  /*9d40*/  F2FP.SATFINITE.E4M3.F32.PACK_AB_MERGE_C R149, RZ, R149, RZ ;  /* 0x00000095ff95723e */ /* 0x000fe200048070ff */
[-C--:B------:R-:W-:Y:S01]  /*9d50*/  FMUL R151, R151, R2.reuse ;  /* 0x0000000297977220 */ /* 0x080fe20000400000 */
[-C--:B------:R-:W-:Y:S01]  /*9d60*/  FMUL R90, R90, R2.reuse ;  /* 0x000000025a5a7220 */ /* 0x080fe20000400000 */
[----:B------:R-:W0:Y:S01]  /*9d70*/  @!P3 LDC.64 R214, c[0x0][0x650] ;  /* 0x00019400ffd6bb82 */ /* 0x000e220000000a00 */
[----:B------:R-:W-:Y:S01]  /*9d80*/  @P3 LOP3.LUT R9, R9, 0x400, RZ, 0xfc, !PT ;  /* 0x0000040009093812 */ /* 0x000fe200078efcff */
[-C--:B------:R-:W-:Y:S01]  /*9d90*/  FMUL R91, R91, R2.reuse ;  /* 0x000000025b5b7220 */ /* 0x080fe20000400000 */
[----:B------:R-:W-:Y:S01]  /*9da0*/  F2FP.SATFINITE.E4M3.F32.PACK_AB_MERGE_C R151, RZ, R151, RZ ;  /* 0x00000097ff97723e */ /* 0x000fe200048070ff */
[-C--:B------:R-:W-:Y:S01]  /*9db0*/  FMUL R92, R92, R2.reuse ;  /* 0x000000025c5c7220 */ /* 0x080fe20000400000 */
[----:B------:R-:W-:Y:S01]  /*9dc0*/  LOP3.LUT R9, R9, 0xffffffef, RZ, 0xc0, !PT ;  /* 0xffffffef09097812 */ /* 0x000fe200078ec0ff */
[-C--:B------:R-:W-:Y:S01]  /*9dd0*/  FMUL R93, R93, R2.reuse ;  /* 0x000000025d5d7220 */ /* 0x080fe20000400000 */
[----:B------:R-:W-:Y:S01]  /*9de0*/  F2FP.SATFINITE.E4M3.F32.PACK_AB_MERGE_C R91, RZ, R91, RZ ;  /* 0x0000005bff5b723e */ /* 0x000fe200048070ff */
[-C--:B------:R-:W-:Y:S01]  /*9df0*/  FMUL R94, R94, R2.reuse ;  /* 0x000000025e5e7220 */ /* 0x080fe20000400000 */
[-C--:B------:R-:W-:Y:S01]  /*9e00*/  FMUL R95, R95, R2.reuse ;  /* 0x000000025f5f7220 */ /* 0x080fe20000400000 */
[-C--:B------:R-:W-:Y:S01]  /*9e10*/  FMUL R96, R96, R2.reuse ;  /* 0x0000000260607220 */ /* 0x080fe20000400000 */
[----:B------:R-:W-:Y:S01]  /*9e20*/  F2FP.SATFINITE.E4M3.F32.PACK_AB_MERGE_C R93, RZ, R93, RZ ;  /* 0x0000005dff5d723e */ /* 0x000fe200048070ff */
        /* <DEDUP_REMOVED lines=12> */
[----:B------:R-:W-:Y:S01]  /*9ef0*/  FMUL R105, R105, R2 ;  /* 0x0000000269697220 */ /* 0x000fe20000400000 */
[----:B0-----:R-:W-:Y:S01]  /*9f00*/  @!P3 IADD3 R214, P1, P2, R158, R214, R5 ;  /* 0x000000d69ed6b210 */ /* 0x001fe20007a3e005 */
[-C--:B------:R-:W-:Y:S01]  /*9f10*/  FMUL R106, R106, R2.reuse ;  /* 0x000000026a6a7220 */ /* 0x080fe20000400000 */
[----:B------:R-:W-:Y:S01]  /*9f20*/  F2FP.SATFINITE.E4M3.F32.PACK_AB_MERGE_C R103, RZ, R103, RZ ;  /* 0x00000067ff67723e */ /* 0x000fe200048070ff */
[-C--:B------:R-:W-:Y:S01]  /*9f30*/  FMUL R107, R107, R2.reuse ;  /* 0x000000026b6b7220 */ /* 0x080fe20000400000 */
[----:B------:R-:W-:Y:S01]  /*9f40*/  @!P3 IADD3.X R215, R161, R215, R6, P1, P2 ;  /* 0x000000d7a1d7b210 */ /* 0x000fe20000fe4406 */
[-C--:B------:R-:W-:Y:S01]  /*9f50*/  FMUL R108, R108, R2.reuse ;  /* 0x000000026c6c7220 */ /* 0x080fe20000400000 */
[----:B------:R-:W-:Y:S01]  /*9f60*/  ISETP.LT.OR P3, PT, R3, 0x12, !P0 ;  /* 0x000000120300780c */ /* 0x000fe20004761670 */
[-C--:B------:R-:W-:Y:S01]  /*9f70*/  FMUL R109, R109, R2.reuse ;  /* 0x000000026d6d7220 */ /* 0x080fe20000400000 */
[----:B------:R-:W-:Y:S01]  /*9f80*/  F2FP.SATFINITE.E4M3.F32.PACK_AB_MERGE_C R105, RZ, R105, RZ ;  /* 0x00000069ff69723e */ /* 0x000fe200048070ff */
[-C--:B------:R-:W-:Y:S01]  /*9f90*/  FMUL R110, R110, R2.reuse ;  /* 0x000000026e6e7220 */ /* 0x080fe20000400000 */
[----:B------:R-:W-:Y:S01]  /*9fa0*/  F2FP.SATFINITE.E4M3.F32.PACK_AB_MERGE_C R107, RZ, R107, RZ ;  /* 0x0000006bff6b723e */ /* 0x000fe200048070ff */
        /* <DEDUP_REMOVED lines=17> */
[----:B------:R-:W-:Y:S01]  /*a0c0*/  F2FP.SATFINITE.E4M3.F32.PACK_AB_MERGE_C R117, RZ, R117, RZ ;  /* 0x00000075ff75723e */ /* 0x000fe200048070ff */
[-C--:B------:R-:W-:Y:S01]  /*a0d0*/  FMUL R57, R57, R2.reuse ;  /* 0x0000000239397220 */ /* 0x080fe20000400000 */
[----:B------:R-:W-:Y:S01]  /*a0e0*/  F2FP.SATFINITE.E4M3.F32.PACK_AB_MERGE_C R119, RZ, R119, RZ ;  /* 0x00000077ff77723e */ /* 0x000fe200048070ff */
[----:B------:R-:W-:Y:S01]  /*a0f0*/  FMUL R58, R58, R2 ;  /* 0x000000023a3a7220 */ /* 0x000fe20000400000 */
[----:B------:R-:W-:Y:S02]  /*a100*/  BSSY B0, `(.L_x_31) ;  /* 0x0000205000007945 */ /* 0x000fe40003800000 */
[----:B------:R-:W-:-:S02]  /*a110*/  F2FP.SATFINITE.E4M3.F32.PACK_AB_MERGE_C R57, RZ, R57, RZ ;  /* 0x00000039ff39723e */ /* 0x000fc400048070ff */
[----:B0-----:R-:W-:-:S04]  /*a120*/  @!P3 IADD3 R212, P1, P2, R158, R212, R5 ;  /* 0x000000d49ed4b210 */ /* 0x001fc80007a3e005 */
[----:B------:R-:W-:Y:S02]  /*a130*/  @!P3 IADD3.X R213, R161, R213, R6, P1, P2 ;  /* 0x000000d5a1d5b210 */ /* 0x000fe40000fe4406 */
[----:B------:R-:W-:-:S13]  /*a140*/  ISETP.LT.OR P3, PT, R3, 0x19, !P0 ;  /* 0x000000190300780c */ /* 0x000fda0004761670 */
[----:B------:R-:W0:Y:S01]  /*a150*/  @!P3 LDC.64 R210, c[0x0][0x650] ;  /* 0x00019400ffd2bb82 */ /* 0x000e220000000a00 */
[----:B------:R-:W-:-:S04]  /*a160*/  @P3 LOP3.LUT R9, R9, 0x200, RZ, 0xfc, !PT ;  /* 0x0000020009093812 */ /* 0x000fc800078efcff */
[----:B------:R-:W-:Y:S02]  /*a170*/  LOP3.LUT R9, R9, 0xfffffff7, RZ, 0xc0, !PT ;  /* 0xfffffff709097812 */ /* 0x000fe400078ec0ff */
        /* <DEDUP_REMOVED lines=46> */
[----:B------:R-:W-:Y:S02]  /*a460*/  @P3 LOP3.LUT R9, R9, 0x20, RZ, 0xfc, !PT ;  /* 0x0000002009093812 */ /* 0x000fe400078efcff */
        /* <DEDUP_REMOVED lines=8> */
[----:B------:R-:W-:-:S04]  /*a4f0*/  ISETP.GE.AND P3, PT, R4, 0x41, PT ;  /* 0x000000410400780c */ /* 0x000fc80003f66270 */
[----:B------:R-:W-:Y:S02]  /*a500*/  ISETP.LT.OR P2, PT, R3, 0x1, !P3 ;  /* 0x000000010300780c */ /* 0x000fe40005f41670 */
[----:B------:R-:W-:-:S11]  /*a510*/  P2R R10, PR, RZ, 0x8 ;  /* 0x00000008ff0a7803 */ /* 0x000fd60000000000 */
        /* <DEDUP_REMOVED lines=72> */
[----:B------:R-:W0:Y:S02]  /*a9a0*/  @!P2 LDC.64 R166, c[0x0][0x650] ;  /* 0x00019400ffa6ab82 */ /* 0x000e240000000a00 */
        /* <DEDUP_REMOVED lines=17> */
[----:B------:R-:W-:Y:S02]  /*aac0*/  @!P3 IADD3 R11, P0, P1, R8, R158, R5 ;  /* 0x0000009e080bb210 */ /* 0x000fe4000791e005 */
[----:B------:R-:W-:Y:S02]  /*aad0*/  @P3 LOP3.LUT R0, R0, 0x8000, RZ, 0xfc, !PT ;  /* 0x0000800000003812 */ /* 0x000fe400078efcff */
[----:B------:R-:W-:Y:S02]  /*aae0*/  @!P3 IADD3.X R12, R7, R161, R6, P0, P1 ;  /* 0x000000a1070cb210 */ /* 0x000fe400007e2406 */
[----:B------:R-:W-:Y:S02]  /*aaf0*/  ISETP.LT.OR P3, PT, R3, 0x2, !P2 ;  /* 0x000000020300780c */ /* 0x000fe40005761670 */
[----:B------:R-:W-:-:S11]  /*ab00*/  LOP3.LUT R0, R0, 0xffffbfff, RZ, 0xc0, !PT ;  /* 0xffffbfff00007812 */ /* 0x000fd600078ec0ff */
        /* <DEDUP_REMOVED lines=23> */
[----:B------:R-:W-:-:S13]  /*ac80*/  ISETP.LT.OR P3, PT, R3, 0x19, !P2 ;  /* 0x000000190300780c */ /* 0x000fda0005761670 */
[----:B------:R-:W-:-:S04]  /*ac90*/  @!P3 IADD3 R23, P0, P1, R8, R158, R5 ;  /* 0x0000009e0817b210 */ /* 0x000fc8000791e005 */
        /* <DEDUP_REMOVED lines=13> */
[----:B------:R-:W-:-:S04]  /*ad70*/  ISETP.LT.OR P3, PT, R3, 0x2a, !P2 ;  /* 0x0000002a0300780c */ /* 0x000fc80005761670 */
[----:B------:R-:W-:-:S09]  /*ad80*/  P2R R231, PR, RZ, 0x8 ;  /* 0x00000008ffe77803 */ /* 0x000fd20000000000 */
[----:B------:R-:W-:-:S04]  /*ad90*/  @!P3 IADD3 R229, P0, P1, R8, R158, R5 ;  /* 0x0000009e08e5b210 */ /* 0x000fc8000791e005 */
[----:B------:R-:W-:Y:S02]  /*ada0*/  @!P3 IADD3.X R230, R7, R161, R6, P0, P1 ;  /* 0x000000a107e6b210 */ /* 0x000fe400007e2406 */
[----:B------:R-:W-:Y:S02]  /*adb0*/  ISETP.LT.OR P0, PT, R3, 0x31, !P2 ;  /* 0x000000310300780c */ /* 0x000fe40005701670 */
[----:B------:R-:W-:Y:S02]  /*adc0*/  LOP3.LUT P3, RZ, R0, 0x1, RZ, 0xc0, !PT ;  /* 0x0000000100ff7812 */ /* 0x000fe4000786c0ff */
        /* <DEDUP_REMOVED lines=8> */
[----:B------:R-:W-:-:S04]  /*ae50*/  ISETP.GE.AND P4, PT, R4, 0x1, PT ;  /* 0x000000010400780c */ /* 0x000fc80003f86270 */
[----:B------:R-:W-:-:S13]  /*ae60*/  ISETP.LT.OR P6, PT, R3, 0x1, !P4 ;  /* 0x000000010300780c */ /* 0x000fda00067c1670 */
[----:B------:R-:W0:Y:S02]  /*ae70*/  @!P6 LDC.64 R222, c[0x0][0x650] ;  /* 0x00019400ffdeeb82 */ /* 0x000e240000000a00 */
[----:B0-----:R-:W-:-:S05]  /*ae80*/  @!P6 IADD3 R242, P0, R158, R222, RZ ;  /* 0x000000de9ef2e210 */ /* 0x001fca0007f1e0ff */
[----:B------:R-:W-:Y:S01]  /*ae90*/  @!P6 IMAD.X R243, R161, 0x1, R223, P0 ;  /* 0x00000001a1f3e824 */ /* 0x000fe200000e06df */
[----:B------:R-:W-:-:S04]  /*aea0*/  LOP3.LUT P0, RZ, R0, 0x800, RZ, 0xc0, !PT ;  /* 0x0000080000ff7812 */ /* 0x000fc8000780c0ff */
[----:B------:R0:W-:Y:S01]  /*aeb0*/  @!P6 STG.E.U8 desc[UR12][R242.64], R239 ;  /* 0x000000eff200e986 */ /* 0x0001e2000c10110c */
[----:B------:R-:W-:Y:S02]  /*aec0*/  ISETP.LT.OR P6, PT, R3, 0x2, !P4 ;  /* 0x000000020300780c */ /* 0x000fe400067c1670 */
[----:B0-----:R-:W-:-:S11]  /*aed0*/  F2FP.SATFINITE.E4M3.F32.PACK_AB_MERGE_C R239, RZ, R123, RZ ;  /* 0x0000007bffef723e */ /* 0x001fd600048070ff */
[----:B------:R-:W0:Y:S02]  /*aee0*/  @!P6 LDC.64 R222, c[0x0][0x650] ;  /* 0x00019400ffdeeb82 */ /* 0x000e240000000a00 */
[----:B0-----:R-:W-:-:S05]  /*aef0*/  @!P6 IADD3 R222, P1, R158, R222, RZ ;  /* 0x000000de9edee210 */ /* 0x001fca0007f3e0ff */
[----:B------:R-:W-:-:S05]  /*af00*/  @!P6 IMAD.X R223, R161, 0x1, R223, P1 ;  /* 0x00000001a1dfe824 */ /* 0x000fca00008e06df */
[----:B------:R0:W-:Y:S01]  /*af10*/  @!P6 STG.E.U8 desc[UR12][R222.64+0x1], R245 ;  /* 0x000001f5de00e986 */ /* 0x0001e2000c10110c */
[----:B------:R-:W-:-:S03]  /*af20*/  ISETP.LT.OR P6, PT, R3, 0x9, !P4 ;  /* 0x000000090300780c */ /* 0x000fc600067c1670 */
[----:B------:R-:W-:Y:S01]  /*af30*/  @!P2 STG.E.U8 desc[UR12][R240.64], R247 ;  /* 0x000000f7f000a986 */ /* 0x000fe2000c10110c */
[----:B------:R-:W-:-:S03]  /*af40*/  LOP3.LUT P2, RZ, R9, 0x400, RZ, 0xc0, !PT ;  /* 0x0000040009ff7812 */ /* 0x000fc6000784c0ff */
[----:B------:R1:W-:Y:S01]  /*af50*/  @!P3 STG.E.U8 desc[UR12][R220.64+0x1], R239 ;  /* 0x000001efdc00b986 */ /* 0x0003e2000c10110c */
[----:B------:R-:W-:Y:S02]  /*af60*/  LOP3.LUT P3, RZ, R9, 0x10, RZ, 0xc0, !PT ;  /* 0x0000001009ff7812 */ /* 0x000fe4000786c0ff */
[----:B0-----:R-:W-:-:S03]  /*af70*/  F2FP.SATFINITE.E4M3.F32.PACK_AB_MERGE_C R223, RZ, R124, RZ ;  /* 0x0000007cffdf723e */ /* 0x001fc600048070ff */
[----:B------:R-:W0:Y:S01]  /*af80*/  @!P6 LDC.64 R120, c[0x0][0x650] ;  /* 0x00019400ff78eb82 */ /* 0x000e220000000a00 */
[----:B-1----:R-:W-:Y:S02]  /*af90*/  F2FP.SATFINITE.E4M3.F32.PACK_AB_MERGE_C R221, RZ, R125, RZ ;  /* 0x0000007dffdd723e */ /* 0x002fe400048070ff */
[----:B------:R-:W-:Y:S02]  /*afa0*/  F2FP.SATFINITE.E4M3.F32.PACK_AB_MERGE_C R239, RZ, R126, RZ ;  /* 0x0000007effef723e */ /* 0x000fe400048070ff */
[----:B0-----:R-:W-:-:S05]  /*afb0*/  @!P6 IADD3 R242, P1, R158, R120, RZ ;  /* 0x000000789ef2e210 */ /* 0x001fca0007f3e0ff */
[----:B------:R-:W-:-:S05]  /*afc0*/  @!P6 IMAD.X R243, R161, 0x1, R121, P1 ;  /* 0x00000001a1f3e824 */ /* 0x000fca00008e0679 */
[----:B------:R-:W-:Y:S01]  /*afd0*/  @!P6 STG.E.U8 desc[UR12][R242.64+0x8], R223 ;  /* 0x000008dff200e986 */ /* 0x000fe2000c10110c */
[----:B------:R-:W-:-:S13]  /*afe0*/  ISETP.LT.OR P6, PT, R3, 0xa, !P4 ;  /* 0x0000000a0300780c */ /* 0x000fda00067c1670 */
[----:B------:R-:W0:Y:S02]  /*aff0*/  @!P6 LDC.64 R120, c[0x0][0x650] ;  /* 0x00019400ff78eb82 */ /* 0x000e240000000a00 */
[----:B0-----:R-:W-:-:S05]  /*b000*/  @!P6 IADD3 R122, P1, R158, R120, RZ ;  /* 0x000000789e7ae210 */ /* 0x001fca0007f3e0ff */
[----:B------:R-:W-:Y:S01]  /*b010*/  @!P6 IMAD.X R123, R161, 0x1, R121, P1 ;  /* 0x00000001a17be824 */ /* 0x000fe200008e0679 */
[----:B------:R-:W-:-:S04]  /*b020*/  LOP3.LUT P1, RZ, R9, 0x200, RZ, 0xc0, !PT ;  /* 0x0000020009ff7812 */ /* 0x000fc8000782c0ff */
[----:B------:R0:W-:Y:S04]  /*b030*/  @!P6 STG.E.U8 desc[UR12][R122.64+0x9], R221 ;  /* 0x000009dd7a00e986 */ /* 0x0001e8000c10110c */
[----:B------:R-:W-:Y:S01]  /*b040*/  @!P0 STG.E.U8 desc[UR12][R218.64+0x8], R239 ;  /* 0x000008efda008986 */ /* 0x000fe2000c10110c */
[----:B------:R-:W-:-:S03]  /*b050*/  LOP3.LUT P0, RZ, R9, 0x8, RZ, 0xc0, !PT ;  /* 0x0000000809ff7812 */ /* 0x000fc6000780c0ff */
[----:B------:R1:W-:Y:S01]  /*b060*/  @!P5 STG.E.U8 desc[UR12][R216.64+0x9], R127 ;  /* 0x0000097fd800d986 */ /* 0x0003e2000c10110c */
[----:B------:R-:W-:Y:S02]  /*b070*/  ISETP.LT.OR P5, PT, R3, 0x11, !P4 ;  /* 0x000000110300780c */ /* 0x000fe400067a1670 */
[----:B0-----:R-:W-:Y:S02]  /*b080*/  F2FP.SATFINITE.E4M3.F32.PACK_AB_MERGE_C R221, RZ, R128, RZ ;  /* 0x00000080ffdd723e */ /* 0x001fe400048070ff */
[----:B-1----:R-:W-:-:S09]  /*b090*/  F2FP.SATFINITE.E4M3.F32.PACK_AB_MERGE_C R127, RZ, R130, RZ ;  /* 0x00000082ff7f723e */ /* 0x002fd200048070ff */
[----:B------:R-:W0:Y:S02]  /*b0a0*/  @!P5 LDC.64 R120, c[0x0][0x650] ;  /* 0x00019400ff78db82 */ /* 0x000e240000000a00 */
[----:B0-----:R-:W-:-:S05]  /*b0b0*/  @!P5 IADD3 R124, P6, R158, R120, RZ ;  /* 0x000000789e7cd210 */ /* 0x001fca0007fde0ff */
[----:B------:R-:W-:-:S05]  /*b0c0*/  @!P5 IMAD.X R125, R161, 0x1, R121, P6 ;  /* 0x00000001a17dd824 */ /* 0x000fca00030e0679 */
[----:B------:R-:W-:Y:S01]  /*b0d0*/  @!P5 STG.E.U8 desc[UR12][R124.64+0x10], R221 ;  /* 0x000010dd7c00d986 */ /* 0x000fe2000c10110c */
[----:B------:R-:W-:-:S13]  /*b0e0*/  ISETP.LT.OR P5, PT, R3, 0x12, !P4 ;  /* 0x000000120300780c */ /* 0x000fda00067a1670 */
[----:B------:R-:W0:Y:S02]  /*b0f0*/  @!P5 LDC.64 R120, c[0x0][0x650] ;  /* 0x00019400ff78db82 */ /* 0x000e240000000a00 */
[----:B0-----:R-:W-:-:S05]  /*b100*/  @!P5 IADD3 R122, P6, R158, R120, RZ ;  /* 0x000000789e7ad210 */ /* 0x001fca0007fde0ff */
[----:B------:R-:W-:-:S05]  /*b110*/  @!P5 IMAD.X R123, R161, 0x1, R121, P6 ;  /* 0x00000001a17bd824 */ /* 0x000fca00030e0679 */
[----:B------:R0:W-:Y:S01]  /*b120*/  @!P5 STG.E.U8 desc[UR12][R122.64+0x11], R129 ;  /* 0x000011817a00d986 */ /* 0x0001e2000c10110c */
[----:B------:R-:W-:-:S03]  /*b130*/  ISETP.LT.OR P5, PT, R3, 0x19, !P4 ;  /* 0x000000190300780c */ /* 0x000fc600067a1670 */
[----:B------:R1:W-:Y:S01]  /*b140*/  @!P2 STG.E.U8 desc[UR12][R214.64+0x10], R127 ;  /* 0x0000107fd600a986 */ /* 0x0003e2000c10110c */
[----:B------:R-:W-:-:S03]  /*b150*/  LOP3.LUT P2, RZ, R9, 0x100, RZ, 0xc0, !PT ;  /* 0x0000010009ff7812 */ /* 0x000fc6000784c0ff */
[----:B------:R-:W-:Y:S01]  /*b160*/  @!P3 STG.E.U8 desc[UR12][R212.64+0x11], R131 ;  /* 0x00001183d400b986 */ /* 0x000fe2000c10110c */
[----:B------:R-:W-:Y:S02]  /*b170*/  LOP3.LUT P3, RZ, R9, 0x4, RZ, 0xc0, !PT ;  /* 0x0000000409ff7812 */ /* 0x000fe4000786c0ff */
[----:B0-----:R-:W-:-:S03]  /*b180*/  F2FP.SATFINITE.E4M3.F32.PACK_AB_MERGE_C R123, RZ, R132, RZ ;  /* 0x00000084ff7b723e */ /* 0x001fc600048070ff */
[----:B------:R-:W0:Y:S01]  /*b190*/  @!P5 LDC.64 R120, c[0x0][0x650] ;  /* 0x00019400ff78db82 */ /* 0x000e220000000a00 */
[----:B-1----:R-:W-:Y:S02]  /*b1a0*/  F2FP.SATFINITE.E4M3.F32.PACK_AB_MERGE_C R127, RZ, R134, RZ ;  /* 0x00000086ff7f723e */ /* 0x002fe400048070ff */
[----:B0-----:R-:W-:-:S05]  /*b1b0*/  @!P5 IADD3 R124, P6, R158, R120, RZ ;  /* 0x000000789e7cd210 */ /* 0x001fca0007fde0ff */
[----:B------:R-:W-:-:S05]  /*b1c0*/  @!P5 IMAD.X R125, R161, 0x1, R121, P6 ;  /* 0x00000001a17dd824 */ /* 0x000fca00030e0679 */
[----:B------:R0:W-:Y:S01]  /*b1d0*/  @!P5 STG.E.U8 desc[UR12][R124.64+0x18], R123 ;  /* 0x0000187b7c00d986 */ /* 0x0001e2000c10110c */
[----:B------:R-:W-:Y:S02]  /*b1e0*/  ISETP.LT.OR P5, PT, R3, 0x1a, !P4 ;  /* 0x0000001a0300780c */ /* 0x000fe400067a1670 */
[----:B0-----:R-:W-:-:S11]  /*b1f0*/  F2FP.SATFINITE.E4M3.F32.PACK_AB_MERGE_C R125, RZ, R136, RZ ;  /* 0x00000088ff7d723e */ /* 0x001fd600048070ff */
[----:B------:R-:W0:Y:S02]  /*b200*/  @!P5 LDC.64 R120, c[0x0][0x650] ;  /* 0x00019400ff78db82 */ /* 0x000e240000000a00 */
[----:B0-----:R-:W-:-:S05]  /*b210*/  @!P5 IADD3 R120, P6, R158, R120, RZ ;  /* 0x000000789e78d210 */ /* 0x001fca0007fde0ff */
[----:B------:R-:W-:-:S05]  /*b220*/  @!P5 IMAD.X R121, R161, 0x1, R121, P6 ;  /* 0x00000001a179d824 */ /* 0x000fca00030e0679 */
[----:B------:R-:W-:Y:S01]  /*b230*/  @!P5 STG.E.U8 desc[UR12][R120.64+0x19], R133 ;  /* 0x000019857800d986 */ /* 0x000fe2000c10110c */
[----:B------:R-:W-:-:S03]  /*b240*/  ISETP.LT.OR P5, PT, R3, 0x21, !P4 ;  /* 0x000000210300780c */ /* 0x000fc600067a1670 */
[----:B------:R0:W-:Y:S01]  /*b250*/  @!P1 STG.E.U8 desc[UR12][R210.64+0x18], R127 ;  /* 0x0000187fd2009986 */ /* 0x0001e2000c10110c */
[----:B------:R-:W-:-:S03]  /*b260*/  LOP3.LUT P1, RZ, R9, 0x80, RZ, 0xc0, !PT ;  /* 0x0000008009ff7812 */ /* 0x000fc6000782c0ff */
[----:B------:R-:W-:Y:S01]  /*b270*/  @!P0 STG.E.U8 desc[UR12][R208.64+0x19], R135 ;  /* 0x00001987d0008986 */ /* 0x000fe2000c10110c */
[----:B------:R-:W-:-:S05]  /*b280*/  LOP3.LUT P0, RZ, R9, 0x2, RZ, 0xc0, !PT ;  /* 0x0000000209ff7812 */ /* 0x000fca000780c0ff */
[----:B------:R-:W1:Y:S01]  /*b290*/  @!P5 LDC.64 R122, c[0x0][0x650] ;  /* 0x00019400ff7adb82 */ /* 0x000e620000000a00 */
[----:B0-----:R-:W-:Y:S02]  /*b2a0*/  F2FP.SATFINITE.E4M3.F32.PACK_AB_MERGE_C R127, RZ, R138, RZ ;  /* 0x0000008aff7f723e */ /* 0x001fe400048070ff */
[----:B-1----:R-:W-:-:S05]  /*b2b0*/  @!P5 IADD3 R122, P6, R158, R122, RZ ;  /* 0x0000007a9e7ad210 */ /* 0x002fca0007fde0ff */
        /* <DEDUP_REMOVED lines=25> */
[----:B------:R-:W-:Y:S01]  /*b450*/  @!P1 STG.E.U8 desc[UR12][R202.64+0x28], R127 ;  /* 0x0000287fca009986 */ /* 0x000fe2000c10110c */
[----:B------:R-:W-:-:S03]  /*b460*/  LOP3.LUT P1, RZ, R0, 0x40000000, RZ, 0xc0, !PT ;  /* 0x4000000000ff7812 */ /* 0x000fc6000782c0ff */
[----:B------:R-:W-:Y:S01]  /*b470*/  @!P0 STG.E.U8 desc[UR12][R200.64+0x29], R143 ;  /* 0x0000298fc8008986 */ /* 0x000fe2000c10110c */
[----:B------:R-:W-:Y:S02]  /*b480*/  LOP3.LUT P0, RZ, R9, 0x20, RZ, 0xc0, !PT ;  /* 0x0000002009ff7812 */ /* 0x000fe4000780c0ff */
[----:B------:R-:W-:-:S03]  /*b490*/  F2FP.SATFINITE.E4M3.F32.PACK_AB_MERGE_C R9, RZ, R144, RZ ;  /* 0x00000090ff09723e */ /* 0x000fc600048070ff */
[----:B------:R-:W0:Y:S02]  /*b4a0*/  @!P5 LDC.64 R122, c[0x0][0x650] ;  /* 0x00019400ff7adb82 */ /* 0x000e240000000a00 */
        /* <DEDUP_REMOVED lines=9> */
[C---:B------:R-:W-:Y:S02]  /*b540*/  ISETP.LT.OR P5, PT, R3.reuse, 0x39, !P4 ;  /* 0x000000390300780c */ /* 0x040fe400067a1670 */
[----:B------:R-:W-:Y:S01]  /*b550*/  ISETP.LT.OR P4, PT, R3, 0x3a, !P4 ;  /* 0x0000003a0300780c */ /* 0x000fe20006781670 */
[----:B------:R0:W-:Y:S01]  /*b560*/  @!P2 STG.E.U8 desc[UR12][R198.64+0x30], R125 ;  /* 0x0000307dc600a986 */ /* 0x0001e2000c10110c */
[----:B------:R-:W-:-:S03]  /*b570*/  LOP3.LUT P2, RZ, R0, 0x10000000, RZ, 0xc0, !PT ;  /* 0x1000000000ff7812 */ /* 0x000fc6000784c0ff */
[----:B------:R-:W-:Y:S01]  /*b580*/  @!P3 STG.E.U8 desc[UR12][R196.64+0x31], R147 ;  /* 0x00003193c400b986 */ /* 0x000fe2000c10110c */
[C---:B------:R-:W-:Y:S02]  /*b590*/  LOP3.LUT P3, RZ, R0.reuse, 0x8000, RZ, 0xc0, !PT ;  /* 0x0000800000ff7812 */ /* 0x040fe4000786c0ff */
[----:B------:R-:W-:Y:S02]  /*b5a0*/  P2R R124, PR, RZ, 0x4 ;  /* 0x00000004ff7c7803 */ /* 0x000fe40000000000 */
[----:B------:R-:W-:Y:S01]  /*b5b0*/  LOP3.LUT P2, RZ, R0, 0x4000, RZ, 0xc0, !PT ;  /* 0x0000400000ff7812 */ /* 0x000fe2000784c0ff */
[----:B------:R-:W1:Y:S01]  /*b5c0*/  @!P5 LDC.64 R122, c[0x0][0x650] ;  /* 0x00019400ff7adb82 */ /* 0x000e620000000a00 */
[----:B0-----:R-:W-:-:S07]  /*b5d0*/  F2FP.SATFINITE.E4M3.F32.PACK_AB_MERGE_C R125, RZ, R150, RZ ;  /* 0x00000096ff7d723e */ /* 0x001fce00048070ff */
[----:B------:R-:W0:Y:S01]  /*b5e0*/  @!P4 LDC.64 R120, c[0x0][0x650] ;  /* 0x00019400ff78cb82 */ /* 0x000e220000000a00 */
[----:B-1----:R-:W-:-:S05]  /*b5f0*/  @!P5 IADD3 R122, P6, R158, R122, RZ ;  /* 0x0000007a9e7ad210 */ /* 0x002fca0007fde0ff */
[----:B------:R-:W-:Y:S01]  /*b600*/  @!P5 IMAD.X R123, R161, 0x1, R123, P6 ;  /* 0x00000001a17bd824 */ /* 0x000fe200030e067b */
[----:B------:R-:W-:-:S04]  /*b610*/  LOP3.LUT P6, RZ, R0, 0x2000, RZ, 0xc0, !PT ;  /* 0x0000200000ff7812 */ /* 0x000fc800078cc0ff */
[----:B------:R1:W-:Y:S01]  /*b620*/  @!P5 STG.E.U8 desc[UR12][R122.64+0x38], R9 ;  /* 0x000038097a00d986 */ /* 0x0003e2000c10110c */
[----:B0-----:R-:W-:-:S05]  /*b630*/  @!P4 IADD3 R120, P5, R158, R120, RZ ;  /* 0x000000789e78c210 */ /* 0x001fca0007fbe0ff */
[----:B------:R-:W-:Y:S01]  /*b640*/  @!P4 IMAD.X R121, R161, 0x1, R121, P5 ;  /* 0x00000001a179c824 */ /* 0x000fe200028e0679 */
[----:B------:R-:W-:-:S04]  /*b650*/  LOP3.LUT P5, RZ, R0, 0x20000000, RZ, 0xc0, !PT ;  /* 0x2000000000ff7812 */ /* 0x000fc800078ac0ff */
[----:B------:R0:W-:Y:S01]  /*b660*/  @!P4 STG.E.U8 desc[UR12][R120.64+0x39], R149 ;  /* 0x000039957800c986 */ /* 0x0001e2000c10110c */
[----:B-1----:R-:W-:Y:S01]  /*b670*/  F2FP.SATFINITE.E4M3.F32.PACK_AB_MERGE_C R9, RZ, R88, RZ ;  /* 0x00000058ff09723e */ /* 0x002fe200048070ff */
[----:B------:R-:W1:Y:S01]  /*b680*/  @!P2 LDC.64 R122, c[0x0][0x650] ;  /* 0x00019400ff7aab82 */ /* 0x000e620000000a00 */
[C---:B------:R-:W-:Y:S01]  /*b690*/  LOP3.LUT P4, RZ, R0.reuse, 0x80000000, RZ, 0xc0, !PT ;  /* 0x8000000000ff7812 */ /* 0x040fe2000788c0ff */
[----:B------:R-:W-:Y:S01]  /*b6a0*/  @!P0 STG.E.U8 desc[UR12][R194.64+0x38], R125 ;  /* 0x0000387dc2008986 */ /* 0x000fe2000c10110c */
[----:B------:R-:W-:Y:S02]  /*b6b0*/  LOP3.LUT P0, RZ, R0, 0x8000000, RZ, 0xc0, !PT ;  /* 0x0800000000ff7812 */ /* 0x000fe4000780c0ff */
[----:B0-----:R-:W-:-:S03]  /*b6c0*/  F2FP.SATFINITE.E4M3.F32.PACK_AB_MERGE_C R121, RZ, R89, RZ ;  /* 0x00000059ff79723e */ /* 0x001fc600048070ff */
[----:B------:R-:W0:Y:S06]  /*b6d0*/  @!P3 LDC.64 R88, c[0x0][0x650] ;  /* 0x00019400ff58bb82 */ /* 0x000e2c0000000a00 */
[----:B------:R-:W-:Y:S04]  /*b6e0*/  @!P4 STG.E.U8 desc[UR12][R192.64+0x39], R151 ;  /* 0x00003997c000c986 */ /* 0x000fe8000c10110c */
[----:B------:R2:W-:Y:S01]  /*b6f0*/  @!P1 STG.E.U8 desc[UR12][R190.64], R9 ;  /* 0x00000009be009986 */ /* 0x0005e2000c10110c */
[----:B------:R-:W-:-:S03]  /*b700*/  LOP3.LUT P1, RZ, R0, 0x1000, RZ, 0xc0, !PT ;  /* 0x0000100000ff7812 */ /* 0x000fc6000782c0ff */
[----:B------:R-:W-:Y:S01]  /*b710*/  @!P5 STG.E.U8 desc[UR12][R188.64+0x1], R121 ;  /* 0x00000179bc00d986 */ /* 0x000fe2000c10110c */
[----:B------:R-:W-:Y:S02]  /*b720*/  LOP3.LUT P5, RZ, R0, 0x2000000, RZ, 0xc0, !PT ;  /* 0x0200000000ff7812 */ /* 0x000fe400078ac0ff */
[----:B--2---:R-:W-:Y:S02]  /*b730*/  F2FP.SATFINITE.E4M3.F32.PACK_AB_MERGE_C R9, RZ, R92, RZ ;  /* 0x0000005cff09723e */ /* 0x004fe400048070ff */
[----:B0-----:R-:W-:Y:S02]  /*b740*/  @!P3 IADD3 R88, P4, R11, R88, RZ ;  /* 0x000000580b58b210 */ /* 0x001fe40007f9e0ff */
[----:B------:R-:W-:-:S03]  /*b750*/  F2FP.SATFINITE.E4M3.F32.PACK_AB_MERGE_C R11, RZ, R90, RZ ;  /* 0x0000005aff0b723e */ /* 0x000fc600048070ff */
[----:B------:R-:W-:Y:S01]  /*b760*/  @!P3 IMAD.X R89, R12, 0x1, R89, P4 ;  /* 0x000000010c59b824 */ /* 0x000fe200020e0659 */
[----:B-1----:R-:W-:-:S04]  /*b770*/  @!P2 IADD3 R12, P4, R13, R122, RZ ;  /* 0x0000007a0d0ca210 */ /* 0x002fc80007f9e0ff */
[----:B------:R0:W-:Y:S01]  /*b780*/  @!P3 STG.E.U8 desc[UR12][R88.64], R11 ;  /* 0x0000000b5800b986 */ /* 0x0001e2000c10110c */
[----:B------:R-:W-:Y:S01]  /*b790*/  @!P2 IMAD.X R13, R14, 0x1, R123, P4 ;  /* 0x000000010e0da824 */ /* 0x000fe200020e067b */
[----:B------:R-:W-:Y:S02]  /*b7a0*/  LOP3.LUT P4, RZ, R0, 0x4000, RZ, 0xc0, !PT ;  /* 0x0000400000ff7812 */ /* 0x000fe4000788c0ff */
[----:B------:R-:W-:Y:S02]  /*b7b0*/  ISETP.NE.AND P2, PT, R124, RZ, PT ;  /* 0x000000ff7c00720c */ /* 0x000fe40003f45270 */
[----:B------:R-:W-:Y:S01]  /*b7c0*/  LOP3.LUT P3, RZ, R0, 0x400, RZ, 0xc0, !PT ;  /* 0x0000040000ff7812 */ /* 0x000fe2000786c0ff */
[----:B0-----:R-:W0:Y:S01]  /*b7d0*/  @!P6 LDC.64 R88, c[0x0][0x650] ;  /* 0x00019400ff58eb82 */ /* 0x001e220000000a00 */
[----:B------:R-:W-:-:S07]  /*b7e0*/  F2FP.SATFINITE.E4M3.F32.PACK_AB_MERGE_C R11, RZ, R94, RZ ;  /* 0x0000005eff0b723e */ /* 0x000fce00048070ff */
[----:B------:R1:W-:Y:S04]  /*b7f0*/  @!P4 STG.E.U8 desc[UR12][R12.64+0x1], R91 ;  /* 0x0000015b0c00c986 */ /* 0x0003e8000c10110c */
[----:B------:R2:W-:Y:S01]  /*b800*/  @!P2 STG.E.U8 desc[UR12][R186.64+0x8], R9 ;  /* 0x00000809ba00a986 */ /* 0x0005e2000c10110c */
[----:B------:R-:W-:-:S03]  /*b810*/  LOP3.LUT P2, RZ, R0, 0x200, RZ, 0xc0, !PT ;  /* 0x0000020000ff7812 */ /* 0x000fc6000784c0ff */
[----:B------:R-:W-:Y:S01]  /*b820*/  @!P0 STG.E.U8 desc[UR12][R184.64+0x9], R93 ;  /* 0x0000095db8008986 */ /* 0x000fe2000c10110c */
[----:B------:R-:W-:Y:S01]  /*b830*/  LOP3.LUT P0, RZ, R0, 0x1000000, RZ, 0xc0, !PT ;  /* 0x0100000000ff7812 */ /* 0x000fe2000780c0ff */
[----:B-1----:R-:W1:Y:S01]  /*b840*/  @!P1 LDC.64 R12, c[0x0][0x650] ;  /* 0x00019400ff0c9b82 */ /* 0x002e620000000a00 */
[----:B--2---:R-:W-:Y:S02]  /*b850*/  F2FP.SATFINITE.E4M3.F32.PACK_AB_MERGE_C R9, RZ, R96, RZ ;  /* 0x00000060ff09723e */ /* 0x004fe400048070ff */
[----:B0-----:R-:W-:-:S05]  /*b860*/  @!P6 IADD3 R14, P4, R15, R88, RZ ;  /* 0x000000580f0ee210 */ /* 0x001fca0007f9e0ff */
[----:B------:R-:W-:-:S05]  /*b870*/  @!P6 IMAD.X R15, R16, 0x1, R89, P4 ;  /* 0x00000001100fe824 */ /* 0x000fca00020e0659 */
[----:B------:R0:W-:Y:S01]  /*b880*/  @!P6 STG.E.U8 desc[UR12][R14.64+0x8], R11 ;  /* 0x0000080b0e00e986 */ /* 0x0001e2000c10110c */
[----:B------:R-:W-:Y:S02]  /*b890*/  LOP3.LUT P6, RZ, R0, 0x800000, RZ, 0xc0, !PT ;  /* 0x0080000000ff7812 */ /* 0x000fe400078cc0ff */
[----:B-1----:R-:W-:-:S05]  /*b8a0*/  @!P1 IADD3 R12, P4, R17, R12, RZ ;  /* 0x0000000c110c9210 */ /* 0x002fca0007f9e0ff */
[----:B------:R-:W-:Y:S01]  /*b8b0*/  @!P1 IMAD.X R13, R18, 0x1, R13, P4 ;  /* 0x00000001120d9824 */ /* 0x000fe200020e060d */
[----:B------:R-:W-:Y:S01]  /*b8c0*/  LOP3.LUT P4, RZ, R0, 0x4000000, RZ, 0xc0, !PT ;  /* 0x0400000000ff7812 */ /* 0x000fe2000788c0ff */
[----:B0-----:R-:W0:Y:S01]  /*b8d0*/  @!P3 LDC.64 R14, c[0x0][0x650] ;  /* 0x00019400ff0ebb82 */ /* 0x001e220000000a00 */
[----:B------:R-:W-:Y:S02]  /*b8e0*/  F2FP.SATFINITE.E4M3.F32.PACK_AB_MERGE_C R11, RZ, R98, RZ ;  /* 0x00000062ff0b723e */ /* 0x000fe400048070ff */
[----:B------:R1:W-:Y:S01]  /*b8f0*/  @!P1 STG.E.U8 desc[UR12][R12.64+0x9], R95 ;  /* 0x0000095f0c009986 */ /* 0x0003e2000c10110c */
[----:B------:R-:W-:-:S08]  /*b900*/  ISETP.NE.AND P1, PT, R238, RZ, PT ;  /* 0x000000ffee00720c */ /* 0x000fd00003f25270 */
[----:B------:R2:W-:Y:S01]  /*b910*/  @!P4 STG.E.U8 desc[UR12][R182.64+0x10], R9 ;  /* 0x00001009b600c986 */ /* 0x0005e2000c10110c */
[----:B-1----:R-:W1:Y:S03]  /*b920*/  @!P2 LDC.64 R12, c[0x0][0x650] ;  /* 0x00019400ff0cab82 */ /* 0x002e660000000a00 */
[----:B------:R-:W-:Y:S01]  /*b930*/  @!P5 STG.E.U8 desc[UR12][R180.64+0x11], R97 ;  /* 0x00001161b400d986 */ /* 0x000fe2000c10110c */
[----:B------:R-:W-:Y:S02]  /*b940*/  LOP3.LUT P5, RZ, R0, 0x400000, RZ, 0xc0, !PT ;  /* 0x0040000000ff7812 */ /* 0x000fe400078ac0ff */
[----:B0-----:R-:W-:Y:S02]  /*b950*/  @!P3 IADD3 R14, P4, R19, R14, RZ ;  /* 0x0000000e130eb210 */ /* 0x001fe40007f9e0ff */
[----:B--2---:R-:W-:Y:S01]  /*b960*/  F2FP.SATFINITE.E4M3.F32.PACK_AB_MERGE_C R9, RZ, R100, RZ ;  /* 0x00000064ff09723e */ /* 0x004fe200048070ff */
[----:B------:R-:W0:Y:S02]  /*b970*/  @!P1 LDC.64 R18, c[0x0][0x650] ;  /* 0x00019400ff129b82 */ /* 0x000e240000000a00 */
[----:B------:R-:W-:-:S05]  /*b980*/  @!P3 IMAD.X R15, R20, 0x1, R15, P4 ;  /* 0x00000001140fb824 */ /* 0x000fca00020e060f */
[----:B------:R2:W-:Y:S01]  /*b990*/  @!P3 STG.E.U8 desc[UR12][R14.64+0x10], R11 ;  /* 0x0000100b0e00b986 */ /* 0x0005e2000c10110c */
[----:B------:R-:W-:Y:S02]  /*b9a0*/  LOP3.LUT P3, RZ, R0, 0x200000, RZ, 0xc0, !PT ;  /* 0x0020000000ff7812 */ /* 0x000fe4000786c0ff */
[----:B-1----:R-:W-:-:S05]  /*b9b0*/  @!P2 IADD3 R12, P4, R21, R12, RZ ;  /* 0x0000000c150ca210 */ /* 0x002fca0007f9e0ff */
[----:B------:R-:W-:Y:S01]  /*b9c0*/  @!P2 IMAD.X R13, R22, 0x1, R13, P4 ;  /* 0x00000001160da824 */ /* 0x000fe200020e060d */
[----:B------:R-:W-:Y:S02]  /*b9d0*/  ISETP.NE.AND P2, PT, R235, RZ, PT ;  /* 0x000000ffeb00720c */ /* 0x000fe40003f45270 */
[----:B--2---:R-:W-:Y:S02]  /*b9e0*/  F2FP.SATFINITE.E4M3.F32.PACK_AB_MERGE_C R11, RZ, R102, RZ ;  /* 0x00000066ff0b723e */ /* 0x004fe400048070ff */
[----:B------:R-:W-:-:S13]  /*b9f0*/  ISETP.LT.OR P4, PT, R3, 0x12, !P2 ;  /* 0x000000120300780c */ /* 0x000fda0005781670 */
[----:B------:R-:W-:Y:S04]  /*ba00*/  @!P4 STG.E.U8 desc[UR12][R12.64+0x11], R99 ;  /* 0x000011630c00c986 */ /* 0x000fe8000c10110c */
[----:B------:R1:W-:Y:S01]  /*ba10*/  @!P0 STG.E.U8 desc[UR12][R178.64+0x18], R9 ;  /* 0x00001809b2008986 */ /* 0x0003e2000c10110c */
[----:B------:R-:W-:-:S03]  /*ba20*/  ISETP.LT.OR P0, PT, R3, 0x19, !P2 ;  /* 0x000000190300780c */ /* 0x000fc60005701670 */
[----:B------:R-:W-:Y:S01]  /*ba30*/  @!P6 STG.E.U8 desc[UR12][R176.64+0x19], R101 ;  /* 0x00001965b000e986 */ /* 0x000fe2000c10110c */
[----:B------:R-:W-:Y:S02]  /*ba40*/  LOP3.LUT P6, RZ, R0, 0x100000, RZ, 0xc0, !PT ;  /* 0x0010000000ff7812 */ /* 0x000fe400078cc0ff */
[----:B-1----:R-:W-:-:S07]  /*ba50*/  F2FP.SATFINITE.E4M3.F32.PACK_AB_MERGE_C R9, RZ, R104, RZ ;  /* 0x00000068ff09723e */ /* 0x002fce00048070ff */
[----:B------:R-:W1:Y:S02]  /*ba60*/  @!P0 LDC.64 R14, c[0x0][0x650] ;  /* 0x00019400ff0e8b82 */ /* 0x000e640000000a00 */
[----:B-1----:R-:W-:-:S05]  /*ba70*/  @!P0 IADD3 R14, P4, R23, R14, RZ ;  /* 0x0000000e170e8210 */ /* 0x002fca0007f9e0ff */
[----:B------:R-:W-:Y:S01]  /*ba80*/  @!P0 IMAD.X R15, R152, 0x1, R15, P4 ;  /* 0x00000001980f8824 */ /* 0x000fe200020e060f */
[C---:B------:R-:W-:Y:S02]  /*ba90*/  ISETP.LT.OR P0, PT, R3.reuse, 0x1a, !P2 ;  /* 0x0000001a0300780c */ /* 0x040fe40005701670 */
[----:B------:R-:W-:-:S11]  /*baa0*/  ISETP.LT.OR P4, PT, R3, 0x19, !P2 ;  /* 0x000000190300780c */ /* 0x000fd60005781670 */
[----:B------:R-:W1:Y:S02]  /*bab0*/  @!P0 LDC.64 R12, c[0x0][0x650] ;  /* 0x00019400ff0c8b82 */ /* 0x000e640000000a00 */
[----:B------:R2:W-:Y:S02]  /*bac0*/  @!P4 STG.E.U8 desc[UR12][R14.64+0x18], R11 ;  /* 0x0000180b0e00c986 */ /* 0x0005e4000c10110c */
[----:B--2---:R-:W-:Y:S02]  /*bad0*/  F2FP.SATFINITE.E4M3.F32.PACK_AB_MERGE_C R11, RZ, R106, RZ ;  /* 0x0000006aff0b723e */ /* 0x004fe400048070ff */
[----:B-1----:R-:W-:-:S05]  /*bae0*/  @!P0 IADD3 R12, P4, R153, R12, RZ ;  /* 0x0000000c990c8210 */ /* 0x002fca0007f9e0ff */
[----:B------:R-:W-:Y:S01]  /*baf0*/  @!P0 IMAD.X R13, R154, 0x1, R13, P4 ;  /* 0x000000019a0d8824 */ /* 0x000fe200020e060d */
[----:B------:R-:W-:Y:S02]  /*bb00*/  ISETP.LT.OR P4, PT, R3, 0x1a, !P2 ;  /* 0x0000001a0300780c */ /* 0x000fe40005781670 */
[----:B------:R-:W-:-:S11]  /*bb10*/  ISETP.NE.AND P0, PT, R234, RZ, PT ;  /* 0x000000ffea00720c */ /* 0x000fd60003f05270 */
[----:B------:R-:W-:Y:S02]  /*bb20*/  @!P4 STG.E.U8 desc[UR12][R12.64+0x19], R103 ;  /* 0x000019670c00c986 */ /* 0x000fe4000c10110c */
[----:B------:R-:W1:Y:S02]  /*bb30*/  @!P0 LDC.64 R16, c[0x0][0x650] ;  /* 0x00019400ff108b82 */ /* 0x000e640000000a00 */
[----:B------:R2:W-:Y:S01]  /*bb40*/  @!P5 STG.E.U8 desc[UR12][R174.64+0x20], R9 ;  /* 0x00002009ae00d986 */ /* 0x0005e2000c10110c */
[----:B------:R-:W-:-:S03]  /*bb50*/  ISETP.LT.OR P5, PT, R3, 0x21, !P2 ;  /* 0x000000210300780c */ /* 0x000fc600057a1670 */
[----:B------:R-:W-:Y:S01]  /*bb60*/  @!P3 STG.E.U8 desc[UR12][R172.64+0x21], R105 ;  /* 0x00002169ac00b986 */ /* 0x000fe2000c10110c */
[----:B------:R-:W-:Y:S02]  /*bb70*/  ISETP.LT.OR P3, PT, R3, 0x22, !P2 ;  /* 0x000000220300780c */ /* 0x000fe40005761670 */
[----:B--2---:R-:W-:-:S07]  /*bb80*/  F2FP.SATFINITE.E4M3.F32.PACK_AB_MERGE_C R9, RZ, R108, RZ ;  /* 0x0000006cff09723e */ /* 0x004fce00048070ff */
[----:B------:R-:W2:Y:S08]  /*bb90*/  @!P5 LDC.64 R14, c[0x0][0x650] ;  /* 0x00019400ff0edb82 */ /* 0x000eb00000000a00 */
[----:B------:R-:W3:Y:S01]  /*bba0*/  @!P3 LDC.64 R12, c[0x0][0x650] ;  /* 0x00019400ff0cbb82 */ /* 0x000ee20000000a00 */
[----:B--2---:R-:W-:-:S05]  /*bbb0*/  @!P5 IADD3 R14, P4, R155, R14, RZ ;  /* 0x0000000e9b0ed210 */ /* 0x004fca0007f9e0ff */
[----:B------:R-:W-:Y:S01]  /*bbc0*/  @!P5 IMAD.X R15, R224, 0x1, R15, P4 ;  /* 0x00000001e00fd824 */ /* 0x000fe200020e060f */
[----:B---3--:R-:W-:-:S04]  /*bbd0*/  @!P3 IADD3 R12, P4, R225, R12, RZ ;  /* 0x0000000ce10cb210 */ /* 0x008fc80007f9e0ff */
[----:B------:R2:W-:Y:S01]  /*bbe0*/  @!P5 STG.E.U8 desc[UR12][R14.64+0x20], R11 ;  /* 0x0000200b0e00d986 */ /* 0x0005e2000c10110c */
[----:B------:R-:W-:Y:S01]  /*bbf0*/  LOP3.LUT P5, RZ, R0, 0x20000, RZ, 0xc0, !PT ;  /* 0x0002000000ff7812 */ /* 0x000fe200078ac0ff */
[----:B------:R-:W-:Y:S01]  /*bc00*/  @!P3 IMAD.X R13, R226, 0x1, R13, P4 ;  /* 0x00000001e20db824 */ /* 0x000fe200020e060d */
[----:B------:R-:W-:-:S04]  /*bc10*/  LOP3.LUT P4, RZ, R0, 0x80000, RZ, 0xc0, !PT ;  /* 0x0008000000ff7812 */ /* 0x000fc8000788c0ff */
[----:B------:R3:W-:Y:S01]  /*bc20*/  @!P3 STG.E.U8 desc[UR12][R12.64+0x21], R107 ;  /* 0x0000216b0c00b986 */ /* 0x0007e2000c10110c */
[----:B------:R-:W-:-:S03]  /*bc30*/  ISETP.NE.AND P3, PT, R231, RZ, PT ;  /* 0x000000ffe700720c */ /* 0x000fc60003f65270 */
[----:B------:R4:W-:Y:S01]  /*bc40*/  @!P6 STG.E.U8 desc[UR12][R170.64+0x28], R9 ;  /* 0x00002809aa00e986 */ /* 0x0009e2000c10110c */
[----:B------:R-:W-:Y:S02]  /*bc50*/  ISETP.LT.OR P6, PT, R3, 0x29, !P2 ;  /* 0x000000290300780c */ /* 0x000fe400057c1670 */
[----:B--2---:R-:W-:Y:S02]  /*bc60*/  F2FP.SATFINITE.E4M3.F32.PACK_AB_MERGE_C R11, RZ, R110, RZ ;  /* 0x0000006eff0b723e */ /* 0x004fe400048070ff */
[----:B------:R-:W-:Y:S05]  /*bc70*/  @!P4 STG.E.U8 desc[UR12][R168.64+0x29], R109 ;  /* 0x0000296da800c986 */ /* 0x000fea000c10110c */
[----:B---3--:R-:W2:Y:S01]  /*bc80*/  @!P3 LDC.64 R12, c[0x0][0x650] ;  /* 0x00019400ff0cbb82 */ /* 0x008ea20000000a00 */
[----:B----4-:R-:W-:-:S07]  /*bc90*/  F2FP.SATFINITE.E4M3.F32.PACK_AB_MERGE_C R9, RZ, R112, RZ ;  /* 0x00000070ff09723e */ /* 0x010fce00048070ff */
[----:B------:R-:W3:Y:S02]  /*bca0*/  @!P6 LDC.64 R14, c[0x0][0x650] ;  /* 0x00019400ff0eeb82 */ /* 0x000ee40000000a00 */
[----:B---3--:R-:W-:-:S05]  /*bcb0*/  @!P6 IADD3 R14, P4, R227, R14, RZ ;  /* 0x0000000ee30ee210 */ /* 0x008fca0007f9e0ff */
[----:B------:R-:W-:Y:S01]  /*bcc0*/  @!P6 IMAD.X R15, R228, 0x1, R15, P4 ;  /* 0x00000001e40fe824 */ /* 0x000fe200020e060f */
[----:B--2---:R-:W-:-:S04]  /*bcd0*/  @!P3 IADD3 R12, P4, R229, R12, RZ ;  /* 0x0000000ce50cb210 */ /* 0x004fc80007f9e0ff */
[----:B------:R2:W-:Y:S01]  /*bce0*/  @!P6 STG.E.U8 desc[UR12][R14.64+0x28], R11 ;  /* 0x0000280b0e00e986 */ /* 0x0005e2000c10110c */
[----:B------:R-:W-:Y:S01]  /*bcf0*/  @!P3 IMAD.X R13, R230, 0x1, R13, P4 ;  /* 0x00000001e60db824 */ /* 0x000fe200020e060d */
[----:B------:R-:W-:Y:S02]  /*bd00*/  ISETP.LT.OR P4, PT, R3, 0x2a, !P2 ;  /* 0x0000002a0300780c */ /* 0x000fe40005781670 */
[----:B------:R-:W-:Y:S02]  /*bd10*/  ISETP.NE.AND P3, PT, R10, RZ, PT ;  /* 0x000000ff0a00720c */ /* 0x000fe40003f65270 */
[----:B------:R-:W-:Y:S02]  /*bd20*/  LOP3.LUT P6, RZ, R0, 0x10000, RZ, 0xc0, !PT ;  /* 0x0001000000ff7812 */ /* 0x000fe400078cc0ff */
[----:B--2---:R-:W-:-:S07]  /*bd30*/  F2FP.SATFINITE.E4M3.F32.PACK_AB_MERGE_C R15, RZ, R114, RZ ;  /* 0x00000072ff0f723e */ /* 0x004fce00048070ff */
[----:B------:R0:W-:Y:S01]  /*bd40*/  @!P4 STG.E.U8 desc[UR12][R12.64+0x29], R111 ;  /* 0x0000296f0c00c986 */ /* 0x0001e2000c10110c */
[C---:B------:R-:W-:Y:S02]  /*bd50*/  ISETP.LT.OR P4, PT, R3.reuse, 0x31, !P3 ;  /* 0x000000310300780c */ /* 0x040fe40005f81670 */
[----:B------:R-:W-:-:S11]  /*bd60*/  ISETP.LT.OR P3, PT, R3, 0x3a, !P3 ;  /* 0x0000003a0300780c */ /* 0x000fd60005f61670 */
[----:B------:R2:W-:Y:S01]  /*bd70*/  @!P4 STG.E.U8 desc[UR12][R166.64+0x30], R9 ;  /* 0x00003009a600c986 */ /* 0x0005e2000c10110c */
[----:B-1----:R-:W-:-:S03]  /*bd80*/  @!P0 IADD3 R10, P4, R233, R16, RZ ;  /* 0x00000010e90a8210 */ /* 0x002fc60007f9e0ff */
[----:B------:R-:W-:Y:S01]  /*bd90*/  @!P5 STG.E.U8 desc[UR12][R164.64+0x31], R113 ;  /* 0x00003171a400d986 */ /* 0x000fe2000c10110c */
[----:B------:R-:W-:Y:S01]  /*bda0*/  ISETP.LT.OR P5, PT, R3, 0x39, !P2 ;  /* 0x000000390300780c */ /* 0x000fe200057a1670 */
[----:B------:R-:W-:Y:S01]  /*bdb0*/  @!P0 IMAD.X R11, R232, 0x1, R17, P4 ;  /* 0x00000001e80b8824 */ /* 0x000fe200020e0611 */
[----:B0-----:R-:W-:Y:S01]  /*bdc0*/  @!P1 IADD3 R12, P4, R237, R18, RZ ;  /* 0x00000012ed0c9210 */ /* 0x001fe20007f9e0ff */
[----:B------:R-:W0:Y:S01]  /*bdd0*/  @!P3 LDC.64 R16, c[0x0][0x650] ;  /* 0x00019400ff10bb82 */ /* 0x000e220000000a00 */
[----:B------:R-:W-:Y:S02]  /*bde0*/  ISETP.LT.OR P2, PT, R3, 0x3a, !P2 ;  /* 0x0000003a0300780c */ /* 0x000fe40005741670 */
[----:B------:R-:W-:Y:S01]  /*bdf0*/  @!P0 STG.E.U8 desc[UR12][R10.64+0x30], R15 ;  /* 0x0000300f0a008986 */ /* 0x000fe2000c10110c */
[----:B------:R-:W-:Y:S01]  /*be00*/  @!P1 IMAD.X R13, R236, 0x1, R19, P4 ;  /* 0x00000001ec0d9824 */ /* 0x000fe200020e0613 */
[----:B--2---:R-:W-:Y:S02]  /*be10*/  F2FP.SATFINITE.E4M3.F32.PACK_AB_MERGE_C R9, RZ, R116, RZ ;  /* 0x00000074ff09723e */ /* 0x004fe400048070ff */
[----:B------:R-:W-:-:S02]  /*be20*/  ISETP.GE.AND P0, PT, R4, 0x81, PT ;  /* 0x000000810400780c */ /* 0x000fc40003f06270 */
[----:B------:R1:W-:Y:S01]  /*be30*/  @!P1 STG.E.U8 desc[UR12][R12.64+0x31], R115 ;  /* 0x000031730c009986 */ /* 0x0003e2000c10110c */
[----:B------:R-:W2:Y:S01]  /*be40*/  @!P5 LDC.64 R18, c[0x0][0x650] ;  /* 0x00019400ff12db82 */ /* 0x000ea20000000a00 */
[----:B------:R-:W-:Y:S02]  /*be50*/  ISETP.LT.OR P4, PT, R3, 0x1, !P0 ;  /* 0x000000010300780c */ /* 0x000fe40004781670 */
[----:B------:R3:W-:Y:S01]  /*be60*/  @!P6 STG.E.U8 desc[UR12][R162.64+0x38], R9 ;  /* 0x00003809a200e986 */ /* 0x0007e2000c10110c */
[----:B-1----:R-:W-:Y:S01]  /*be70*/  IMAD.WIDE.U32 R12, R156, 0x80, RZ ;  /* 0x000000809c0c7825 */ /* 0x002fe200078e00ff */
[----:B0-----:R-:W-:-:S09]  /*be80*/  @!P3 IADD3 R10, P1, P6, R158, R16, R8 ;  /* 0x000000109e0ab210 */ /* 0x001fd20007e3e008 */
[----:B------:R-:W0:Y:S01]  /*be90*/  @!P4 LDC.64 R20, c[0x0][0x650] ;  /* 0x00019400ff14cb82 */ /* 0x000e220000000a00 */
[----:B------:R-:W-:Y:S02]  /*bea0*/  @!P3 IADD3.X R11, R161, R17, R7, P1, P6 ;  /* 0x00000011a10bb210 */ /* 0x000fe40000fec407 */
[----:B------:R-:W-:-:S05]  /*beb0*/  @!P5 IADD3 R15, P1, P6, R8, R158, R5 ;  /* 0x0000009e080fd210 */ /* 0x000fca0007e3e005 */
[----:B------:R-:W1:Y:S01]  /*bec0*/  @!P2 LDC.64 R16, c[0x0][0x650] ;  /* 0x00019400ff10ab82 */ /* 0x000e620000000a00 */
[----:B------:R-:W-:Y:S01]  /*bed0*/  @!P5 IADD3.X R0, R7, R161, R6, P1, P6 ;  /* 0x000000a10700d210 */ /* 0x000fe20000fec406 */
[----:B------:R4:W-:Y:S01]  /*bee0*/  @!P3 STG.E.U8 desc[UR12][R10.64+0x39], R117 ;  /* 0x000039750a00b986 */ /* 0x0009e2000c10110c */
[----:B------:R-:W-:Y:S02]  /*bef0*/  ISETP.LT.OR P1, PT, R3, 0x2, !P0 ;  /* 0x000000020300780c */ /* 0x000fe40004721670 */
[----:B--2---:R-:W-:-:S05]  /*bf00*/  @!P5 IADD3 R14, P6, R15, R18, RZ ;  /* 0x000000120f0ed210 */ /* 0x004fca0007fde0ff */
[----:B------:R-:W-:Y:S01]  /*bf10*/  @!P5 IMAD.X R15, R0, 0x1, R19, P6 ;  /* 0x00000001000fd824 */ /* 0x000fe200030e0613 */
[----:B---3--:R-:W-:Y:S01]  /*bf20*/  @!P2 IADD3 R9, P3, P6, R8, R158, R5 ;  /* 0x0000009e0809a210 */ /* 0x008fe20007e7e005 */
[----:B------:R-:W-:-:S03]  /*bf30*/  IMAD.SHL.U32 R19, R157, 0x80, RZ ;  /* 0x000000809d137824 */ /* 0x000fc600078e00ff */
[----:B------:R-:W-:Y:S01]  /*bf40*/  @!P2 IADD3.X R0, R7, R161, R6, P3, P6 ;  /* 0x000000a10700a210 */ /* 0x000fe20001fec406 */
[----:B------:R-:W2:Y:S01]  /*bf50*/  @!P1 LDC.64 R22, c[0x0][0x650] ;  /* 0x00019400ff169b82 */ /* 0x000ea20000000a00 */
[----:B------:R-:W-:Y:S01]  /*bf60*/  F2FP.SATFINITE.E4M3.F32.PACK_AB_MERGE_C R7, RZ, R118, RZ ;  /* 0x00000076ff07723e */ /* 0x000fe200048070ff */
[----:B------:R-:W-:Y:S01]  /*bf70*/  IMAD.IADD R19, R13, 0x1, R19 ;  /* 0x000000010d137824 */ /* 0x000fe200078e0213 */
[----:B0-----:R-:W-:-:S03]  /*bf80*/  @!P4 IADD3 R12, P3, P6, R158, R20, R12 ;  /* 0x000000149e0cc210 */ /* 0x001fc60007e7e00c */
[----:B------:R0:W-:Y:S01]  /*bf90*/  @!P5 STG.E.U8 desc[UR12][R14.64+0x38], R7 ;  /* 0x000038070e00d986 */ /* 0x0001e2000c10110c */
[----:B------:R-:W-:Y:S02]  /*bfa0*/  @!P4 IADD3.X R13, R161, R21, R19, P3, P6 ;  /* 0x00000015a10dc210 */ /* 0x000fe40001fec413 */
[----:B-1----:R-:W-:Y:S02]  /*bfb0*/  @!P2 IADD3 R8, P5, R9, R16, RZ ;  /* 0x000000100908a210 */ /* 0x002fe40007fbe0ff */
[C---:B------:R-:W-:Y:S02]  /*bfc0*/  ISETP.LT.OR P3, PT, R3.reuse, 0x9, !P0 ;  /* 0x000000090300780c */ /* 0x040fe40004761670 */
[----:B------:R-:W-:Y:S01]  /*bfd0*/  ISETP.LT.OR P6, PT, R3, 0xa, !P0 ;  /* 0x0000000a0300780c */ /* 0x000fe200047c1670 */
[----:B------:R-:W-:Y:S01]  /*bfe0*/  @!P2 IMAD.X R9, R0, 0x1, R17, P5 ;  /* 0x000000010009a824 */ /* 0x000fe200028e0611 */
[----:B------:R-:W-:Y:S02]  /*bff0*/  F2FP.SATFINITE.E4M3.F32.PACK_AB_MERGE_C R17, RZ, R56, RZ ;  /* 0x00000038ff11723e */ /* 0x000fe400048070ff */
[----:B----4-:R-:W-:-:S02]  /*c000*/  @!P1 LEA R11, P5, R156, R158, 0x7 ;  /* 0x0000009e9c0b9211 */ /* 0x010fc400078a38ff */
[----:B------:R1:W-:Y:S01]  /*c010*/  @!P2 STG.E.U8 desc[UR12][R8.64+0x39], R119 ;  /* 0x000039770800a986 */ /* 0x0003e2000c10110c */
[----:B------:R-:W-:Y:S02]  /*c020*/  ISETP.GE.AND P2, PT, R4, 0x89, PT ;  /* 0x000000890400780c */ /* 0x000fe40003f46270 */
[----:B------:R-:W-:Y:S01]  /*c030*/  @!P1 LEA.HI.X R0, R156, R161, R157, 0x7, P5 ;  /* 0x000000a19c009211 */ /* 0x000fe200028f3c9d */
[----:B------:R1:W-:Y:S01]  /*c040*/  @!P4 STG.E.U8 desc[UR12][R12.64], R17 ;  /* 0x000000110c00c986 */ /* 0x0003e2000c10110c */
[----:B--2---:R-:W-:Y:S01]  /*c050*/  @!P1 IADD3 R10, P4, R11, R22, RZ ;  /* 0x000000160b0a9210 */ /* 0x004fe20007f9e0ff */
[----:B------:R-:W2:Y:S01]  /*c060*/  @!P3 LDC.64 R18, c[0x0][0x650] ;  /* 0x00019400ff12bb82 */ /* 0x000ea20000000a00 */
[----:B------:R-:W-:Y:S02]  /*c070*/  ISETP.LT.OR P5, PT, R3, 0x1, !P2 ;  /* 0x000000010300780c */ /* 0x000fe400057a1670 */
[----:B0-----:R-:W-:Y:S01]  /*c080*/  F2FP.SATFINITE.E4M3.F32.PACK_AB_MERGE_C R7, RZ, R58, RZ ;  /* 0x0000003aff07723e */ /* 0x001fe200048070ff */
[----:B------:R-:W-:-:S04]  /*c090*/  @!P1 IMAD.X R11, R0, 0x1, R23, P4 ;  /* 0x00000001000b9824 */ /* 0x000fc800020e0617 */
[----:B------:R-:W0:Y:S01]  /*c0a0*/  @!P6 LDC.64 R20, c[0x0][0x650] ;  /* 0x00019400ff14eb82 */ /* 0x000e220000000a00 */
[----:B------:R1:W-:Y:S05]  /*c0b0*/  @!P1 STG.E.U8 desc[UR12][R10.64+0x1], R57 ;  /* 0x000001390a009986 */ /* 0x0003ea000c10110c */
[----:B------:R-:W-:Y:S05]  /*c0c0*/  @P5 BRA `(.L_x_32) ;  /* 0x0000000000205947 */ /* 0x000fea0003800000 */
[----:B-1----:R-:W-:Y:S01]  /*c0d0*/  IADD3 R9, P1, R5, R158, RZ ;  /* 0x0000009e05097210 */ /* 0x002fe20007f3e0ff */
[----:B------:R-:W-:-:S03]  /*c0e0*/  ULDC.64 UR4, c[0x0][0x650] ;  /* 0x0001940000047ab9 */ /* 0x000fc60000000a00 */
[----:B------:R-:W-:Y:S01]  /*c0f0*/  LEA R9, P4, R156, R9, 0x7 ;  /* 0x000000099c097211 */ /* 0x000fe200078838ff */
[----:B------:R-:W-:-:S03]  /*c100*/  IMAD.X R0, R6, 0x1, R161, P1 ;  /* 0x0000000106007824 */ /* 0x000fc600008e06a1 */
[----:B------:R-:W-:Y:S02]  /*c110*/  IADD3 R8, P1, R9, UR4, RZ ;  /* 0x0000000409087c10 */ /* 0x000fe4000ff3e0ff */
[----:B------:R-:W-:-:S04]  /*c120*/  LEA.HI.X R0, R156, R0, R157, 0x7, P4 ;  /* 0x000000009c007211 */ /* 0x000fc800020f3c9d */
[----:B------:R-:W-:-:S05]  /*c130*/  IADD3.X R9, R0, UR5, RZ, P1, !PT ;  /* 0x0000000500097c10 */ /* 0x000fca0008ffe4ff */
[----:B------:R3:W-:Y:S02]  /*c140*/  STG.E.U8 desc[UR12][R8.64], R7 ;  /* 0x0000000708007986 */ /* 0x0007e4000c10110c */
.L_x_32:
[----:B------:R-:W-:Y:S05]  /*c150*/  BSYNC B0 ;  /* 0x0000000000007941 */ /* 0x000fea0003800000 */
.L_x_31:
[----:B------:R-:W-:Y:S01]  /*c160*/  ISETP.LT.OR P1, PT, R3, 0x2, !P2 ;  /* 0x000000020300780c */ /* 0x000fe20005721670 */
[----:B------:R-:W-:Y:S01]  /*c170*/  FMUL R59, R59, R2 ;  /* 0x000000023b3b7220 */ /* 0x000fe20000400000 */
[----:B------:R-:W-:Y:S04]  /*c180*/  BSSY B0, `(.L_x_33) ;  /* 0x000000b000007945 */ /* 0x000fe80003800000 */
[----:B------:R-:W-:-:S07]  /*c190*/  F2FP.SATFINITE.E4M3.F32.PACK_AB_MERGE_C R59, RZ, R59, RZ ;  /* 0x0000003bff3b723e */ /* 0x000fce00048070ff */
[----:B------:R-:W-:Y:S05]  /*c1a0*/  @P1 BRA `(.L_x_34) ;  /* 0x0000000000201947 */ /* 0x000fea0003800000 */
[----:B---3--:R-:W-:Y:S01]  /*c1b0*/  IADD3 R7, P1, R5, R158, RZ ;  /* 0x0000009e05077210 */ /* 0x008fe20007f3e0ff */
[----:B------:R-:W-:-:S03]  /*c1c0*/  ULDC.64 UR4, c[0x0][0x650] ;  /* 0x0001940000047ab9 */ /* 0x000fc60000000a00 */
[----:B------:R-:W-:Y:S01]  /*c1d0*/  LEA R7, P4, R156, R7, 0x7 ;  /* 0x000000079c077211 */ /* 0x000fe200078838ff */
[----:B------:R-:W-:-:S03]  /*c1e0*/  IMAD.X R0, R6, 0x1, R161, P1 ;  /* 0x0000000106007824 */ /* 0x000fc600008e06a1 */
[----:B-1----:R-:W-:Y:S02]  /*c1f0*/  IADD3 R8, P1, R7, UR4, RZ ;  /* 0x0000000407087c10 */ /* 0x002fe4000ff3e0ff */
[----:B------:R-:W-:-:S04]  /*c200*/  LEA.HI.X R0, R156, R0, R157, 0x7, P4 ;  /* 0x000000009c007211 */ /* 0x000fc800020f3c9d */
[----:B------:R-:W-:-:S05]  /*c210*/  IADD3.X R9, R0, UR5, RZ, P1, !PT ;  /* 0x0000000500097c10 */ /* 0x000fca0008ffe4ff */
[----:B------:R4:W-:Y:S02]  /*c220*/  STG.E.U8 desc[UR12][R8.64+0x1], R59 ;  /* 0x0000013b08007986 */ /* 0x0009e4000c10110c */
.L_x_34:
[----:B------:R-:W-:Y:S05]  /*c230*/  BSYNC B0 ;  /* 0x0000000000007941 */ /* 0x000fea0003800000 */
.L_x_33:
[----:B-1-34-:R-:W-:Y:S01]  /*c240*/  @!P3 LEA R9, P5, R156, R158, 0x7 ;  /* 0x0000009e9c09b211 */ /* 0x01afe200078a38ff */
[-C--:B------:R-:W-:Y:S01]  /*c250*/  FMUL R60, R60, R2.reuse ;  /* 0x000000023c3c7220 */ /* 0x080fe20000400000 */
[----:B------:R-:W-:Y:S01]  /*c260*/  ISETP.LT.OR P4, PT, R3, 0x11, !P0 ;  /* 0x000000110300780c */ /* 0x000fe20004781670 */
[-C--:B------:R-:W-:Y:S01]  /*c270*/  FMUL R61, R61, R2.reuse ;  /* 0x000000023d3d7220 */ /* 0x080fe20000400000 */
[----:B------:R-:W-:Y:S01]  /*c280*/  @!P3 LEA.HI.X R0, R156, R161, R157, 0x7, P5 ;  /* 0x000000a19c00b211 */ /* 0x000fe200028f3c9d */
[----:B------:R-:W-:Y:S01]  /*c290*/  FMUL R62, R62, R2 ;  /* 0x000000023e3e7220 */ /* 0x000fe20000400000 */
[----:B--2---:R-:W-:Y:S01]  /*c2a0*/  @!P3 IADD3 R8, P5, R9, R18, RZ ;  /* 0x000000120908b210 */ /* 0x004fe20007fbe0ff */
[----:B------:R-:W-:Y:S01]  /*c2b0*/  BSSY B0, `(.L_x_35) ;  /* 0x0000018000007945 */ /* 0x000fe20003800000 */
[----:B------:R-:W-:Y:S02]  /*c2c0*/  F2FP.SATFINITE.E4M3.F32.PACK_AB_MERGE_C R7, RZ, R60, RZ ;  /* 0x0000003cff07723e */ /* 0x000fe400048070ff */
[----:B------:R-:W-:Y:S01]  /*c2d0*/  ISETP.LT.OR P1, PT, R3, 0x12, !P0 ;  /* 0x000000120300780c */ /* 0x000fe20004721670 */
[----:B------:R-:W-:Y:S01]  /*c2e0*/  @!P3 IMAD.X R9, R0, 0x1, R19, P5 ;  /* 0x000000010009b824 */ /* 0x000fe200028e0613 */
[----:B------:R-:W-:-:S02]  /*c2f0*/  @!P6 LEA R11, P5, R156, R158, 0x7 ;  /* 0x0000009e9c0be211 */ /* 0x000fc400078a38ff */
[----:B------:R-:W-:Y:S01]  /*c300*/  F2FP.SATFINITE.E4M3.F32.PACK_AB_MERGE_C R61, RZ, R61, RZ ;  /* 0x0000003dff3d723e */ /* 0x000fe200048070ff */
[----:B------:R-:W1:Y:S01]  /*c310*/  @!P4 LDC.64 R14, c[0x0][0x650] ;  /* 0x00019400ff0ecb82 */ /* 0x000e620000000a00 */
[----:B------:R2:W-:Y:S01]  /*c320*/  @!P3 STG.E.U8 desc[UR12][R8.64+0x8], R7 ;  /* 0x000008070800b986 */ /* 0x0005e2000c10110c */
[----:B0-----:R-:W-:Y:S02]  /*c330*/  @!P6 IADD3 R10, P3, R11, R20, RZ ;  /* 0x000000140b0ae210 */ /* 0x001fe40007f7e0ff */
[----:B------:R-:W-:Y:S02]  /*c340*/  @!P6 LEA.HI.X R0, R156, R161, R157, 0x7, P5 ;  /* 0x000000a19c00e211 */ /* 0x000fe400028f3c9d */
[----:B------:R-:W-:Y:S02]  /*c350*/  ISETP.LT.OR P5, PT, R3, 0x9, !P2 ;  /* 0x000000090300780c */ /* 0x000fe400057a1670 */
[----:B------:R-:W0:Y:S01]  /*c360*/  @!P1 LDC.64 R16, c[0x0][0x650] ;  /* 0x00019400ff109b82 */ /* 0x000e220000000a00 */
[----:B------:R-:W-:Y:S01]  /*c370*/  @!P6 IMAD.X R11, R0, 0x1, R21, P3 ;  /* 0x00000001000be824 */ /* 0x000fe200018e0615 */
[----:B------:R-:W-:-:S04]  /*c380*/  F2FP.SATFINITE.E4M3.F32.PACK_AB_MERGE_C R13, RZ, R62, RZ ;  /* 0x0000003eff0d723e */ /* 0x000fc800048070ff */
[----:B------:R2:W-:Y:S05]  /*c390*/  @!P6 STG.E.U8 desc[UR12][R10.64+0x9], R61 ;  /* 0x0000093d0a00e986 */ /* 0x0005ea000c10110c */
[----:B------:R-:W-:Y:S05]  /*c3a0*/  @P5 BRA `(.L_x_36) ;  /* 0x0000000000205947 */ /* 0x000fea0003800000 */
[----:B--2---:R-:W-:Y:S01]  /*c3b0*/  IADD3 R7, P3, R5, R158, RZ ;  /* 0x0000009e05077210 */ /* 0x004fe20007f7e0ff */
[----:B------:R-:W-:-:S03]  /*c3c0*/  ULDC.64 UR4, c[0x0][0x650] ;  /* 0x0001940000047ab9 */ /* 0x000fc60000000a00 */
[----:B------:R-:W-:Y:S01]  /*c3d0*/  LEA R7, P5, R156, R7, 0x7 ;  /* 0x000000079c077211 */ /* 0x000fe200078a38ff */
[----:B------:R-:W-:-:S03]  /*c3e0*/  IMAD.X R0, R6, 0x1, R161, P3 ;  /* 0x0000000106007824 */ /* 0x000fc600018e06a1 */
[----:B------:R-:W-:Y:S02]  /*c3f0*/  IADD3 R8, P3, R7, UR4, RZ ;  /* 0x0000000407087c10 */ /* 0x000fe4000ff7e0ff */
[----:B------:R-:W-:-:S04]  /*c400*/  LEA.HI.X R0, R156, R0, R157, 0x7, P5 ;  /* 0x000000009c007211 */ /* 0x000fc800028f3c9d */
[----:B------:R-:W-:-:S05]  /*c410*/  IADD3.X R9, R0, UR5, RZ, P3, !PT ;  /* 0x0000000500097c10 */ /* 0x000fca0009ffe4ff */
[----:B------:R3:W-:Y:S02]  /*c420*/  STG.E.U8 desc[UR12][R8.64+0x8], R13 ;  /* 0x0000080d08007986 */ /* 0x0007e4000c10110c */
.L_x_36:
[----:B------:R-:W-:Y:S05]  /*c430*/  BSYNC B0 ;  /* 0x0000000000007941 */ /* 0x000fea0003800000 */
.L_x_35:
[----:B------:R-:W-:Y:S01]  /*c440*/  ISETP.LT.OR P3, PT, R3, 0xa, !P2 ;  /* 0x0000000a0300780c */ /* 0x000fe20005761670 */
[----:B------:R-:W-:Y:S01]  /*c450*/  FMUL R63, R63, R2 ;  /* 0x000000023f3f7220 */ /* 0x000fe20000400000 */
[----:B------:R-:W-:Y:S04]  /*c460*/  BSSY B0, `(.L_x_37) ;  /* 0x000000b000007945 */ /* 0x000fe80003800000 */
[----:B------:R-:W-:-:S07]  /*c470*/  F2FP.SATFINITE.E4M3.F32.PACK_AB_MERGE_C R63, RZ, R63, RZ ;  /* 0x0000003fff3f723e */ /* 0x000fce00048070ff */
[----:B------:R-:W-:Y:S05]  /*c480*/  @P3 BRA `(.L_x_38) ;  /* 0x0000000000203947 */ /* 0x000fea0003800000 */
[----:B--2---:R-:W-:Y:S01]  /*c490*/  IADD3 R7, P3, R5, R158, RZ ;  /* 0x0000009e05077210 */ /* 0x004fe20007f7e0ff */
[----:B------:R-:W-:-:S03]  /*c4a0*/  ULDC.64 UR4, c[0x0][0x650] ;  /* 0x0001940000047ab9 */ /* 0x000fc60000000a00 */
[----:B------:R-:W-:Y:S01]  /*c4b0*/  LEA R7, P5, R156, R7, 0x7 ;  /* 0x000000079c077211 */ /* 0x000fe200078a38ff */
[----:B------:R-:W-:-:S03]  /*c4c0*/  IMAD.X R0, R6, 0x1, R161, P3 ;  /* 0x0000000106007824 */ /* 0x000fc600018e06a1 */
[----:B---3--:R-:W-:Y:S02]  /*c4d0*/  IADD3 R8, P3, R7, UR4, RZ ;  /* 0x0000000407087c10 */ /* 0x008fe4000ff7e0ff */
[----:B------:R-:W-:-:S04]  /*c4e0*/  LEA.HI.X R0, R156, R0, R157, 0x7, P5 ;  /* 0x000000009c007211 */ /* 0x000fc800028f3c9d */
[----:B------:R-:W-:-:S05]  /*c4f0*/  IADD3.X R9, R0, UR5, RZ, P3, !PT ;  /* 0x0000000500097c10 */ /* 0x000fca0009ffe4ff */
[----:B------:R4:W-:Y:S02]  /*c500*/  STG.E.U8 desc[UR12][R8.64+0x9], R63 ;  /* 0x0000093f08007986 */ /* 0x0009e4000c10110c */
.L_x_38:
[----:B------:R-:W-:Y:S05]  /*c510*/  BSYNC B0 ;  /* 0x0000000000007941 */ /* 0x000fea0003800000 */
.L_x_37:
[----:B--234-:R-:W-:Y:S01]  /*c520*/  @!P4 LEA R9, P6, R156, R158, 0x7 ;  /* 0x0000009e9c09c211 */ /* 0x01cfe200078c38ff */
[-C--:B------:R-:W-:Y:S01]  /*c530*/  FMUL R64, R64, R2.reuse ;  /* 0x0000000240407220 */ /* 0x080fe20000400000 */
[----:B------:R-:W-:Y:S01]  /*c540*/  ISETP.LT.OR P5, PT, R3, 0x19, !P0 ;  /* 0x000000190300780c */ /* 0x000fe200047a1670 */
[-C--:B------:R-:W-:Y:S01]  /*c550*/  FMUL R65, R65, R2.reuse ;  /* 0x0000000241417220 */ /* 0x080fe20000400000 */
[----:B------:R-:W-:Y:S01]  /*c560*/  @!P4 LEA.HI.X R0, R156, R161, R157, 0x7, P6 ;  /* 0x000000a19c00c211 */ /* 0x000fe200030f3c9d */
[----:B------:R-:W-:Y:S01]  /*c570*/  FMUL R66, R66, R2 ;  /* 0x0000000242427220 */ /* 0x000fe20000400000 */
[----:B-1----:R-:W-:Y:S01]  /*c580*/  @!P4 IADD3 R8, P6, R9, R14, RZ ;  /* 0x0000000e0908c210 */ /* 0x002fe20007fde0ff */
        /* <DEDUP_REMOVED lines=24> */
.L_x_40:
[----:B------:R-:W-:Y:S05]  /*c710*/  BSYNC B0 ;  /* 0x0000000000007941 */ /* 0x000fea0003800000 */
.L_x_39:
        /* <DEDUP_REMOVED lines=13> */
.L_x_42:
[----:B------:R-:W-:Y:S05]  /*c7f0*/  BSYNC B0 ;  /* 0x0000000000007941 */ /* 0x000fea0003800000 */
.L_x_41:
        /* <DEDUP_REMOVED lines=31> */
.L_x_44:
[----:B------:R-:W-:Y:S05]  /*c9f0*/  BSYNC B0 ;  /* 0x0000000000007941 */ /* 0x000fea0003800000 */
.L_x_43:
        /* <DEDUP_REMOVED lines=13> */
.L_x_46:
[----:B------:R-:W-:Y:S05]  /*cad0*/  BSYNC B0 ;  /* 0x0000000000007941 */ /* 0x000fea0003800000 */
.L_x_45:
        /* <DEDUP_REMOVED lines=31> */
.L_x_48:
[----:B------:R-:W-:Y:S05]  /*ccd0*/  BSYNC B0 ;  /* 0x0000000000007941 */ /* 0x000fea0003800000 */
.L_x_47:
        /* <DEDUP_REMOVED lines=13> */
.L_x_50:
[----:B------:R-:W-:Y:S05]  /*cdb0*/  BSYNC B0 ;  /* 0x0000000000007941 */ /* 0x000fea0003800000 */
.L_x_49:
        /* <DEDUP_REMOVED lines=31> */
.L_x_52:
[----:B------:R-:W-:Y:S05]  /*cfb0*/  BSYNC B0 ;  /* 0x0000000000007941 */ /* 0x000fea0003800000 */
.L_x_51:
        /* <DEDUP_REMOVED lines=13> */
.L_x_54:
[----:B------:R-:W-:Y:S05]  /*d090*/  BSYNC B0 ;  /* 0x0000000000007941 */ /* 0x000fea0003800000 */
.L_x_53:
[----:B--234-:R-:W-:Y:S01]  /*d0a0*/  @!P4 LEA R9, P5, R156, R158, 0x7 ;  /* 0x0000009e9c09c211 */ /* 0x01cfe200078a38ff */
[-C--:B------:R-:W-:Y:S01]  /*d0b0*/  FMUL R80, R80, R2.reuse ;  /* 0x0000000250507220 */ /* 0x080fe20000400000 */
[----:B------:R-:W-:Y:S01]  /*d0c0*/  ISETP.LT.OR P3, PT, R3, 0x39, !P0 ;  /* 0x000000390300780c */ /* 0x000fe20004761670 */
[----:B------:R-:W-:Y:S01]  /*d0d0*/  FMUL R81, R81, R2 ;  /* 0x0000000251517220 */ /* 0x000fe20000400000 */
[----:B-1----:R-:W-:Y:S01]  /*d0e0*/  @!P4 IADD3 R8, P6, R9, R14, RZ ;  /* 0x0000000e0908c210 */ /* 0x002fe20007fde0ff */
[----:B------:R-:W-:Y:S01]  /*d0f0*/  FMUL R82, R82, R2 ;  /* 0x0000000252527220 */ /* 0x000fe20000400000 */
[C---:B------:R-:W-:Y:S01]  /*d100*/  @!P4 LEA.HI.X R0, R156.reuse, R161, R157, 0x7, P5 ;  /* 0x000000a19c00c211 */ /* 0x040fe200028f3c9d */
[----:B------:R-:W-:Y:S01]  /*d110*/  BSSY B0, `(.L_x_55) ;  /* 0x0000018000007945 */ /* 0x000fe20003800000 */
[----:B------:R-:W-:Y:S02]  /*d120*/  @!P1 LEA R11, P5, R156, R158, 0x7 ;  /* 0x0000009e9c0b9211 */ /* 0x000fe400078a38ff */
[----:B------:R-:W-:Y:S01]  /*d130*/  ISETP.LT.OR P0, PT, R3, 0x3a, !P0 ;  /* 0x0000003a0300780c */ /* 0x000fe20004701670 */
[----:B------:R-:W-:Y:S01]  /*d140*/  @!P4 IMAD.X R9, R0, 0x1, R15, P6 ;  /* 0x000000010009c824 */ /* 0x000fe200030e060f */
[----:B0-----:R-:W-:-:S02]  /*d150*/  @!P1 IADD3 R10, P6, R11, R16, RZ ;  /* 0x000000100b0a9210 */ /* 0x001fc40007fde0ff */
[----:B------:R-:W-:Y:S01]  /*d160*/  @!P1 LEA.HI.X R0, R156, R161, R157, 0x7, P5 ;  /* 0x000000a19c009211 */ /* 0x000fe200028f3c9d */
[----:B------:R-:W0:Y:S01]  /*d170*/  @!P3 LDC.64 R18, c[0x0][0x650] ;  /* 0x00019400ff12bb82 */ /* 0x000e220000000a00 */
[----:B------:R-:W-:Y:S02]  /*d180*/  F2FP.SATFINITE.E4M3.F32.PACK_AB_MERGE_C R7, RZ, R80, RZ ;  /* 0x00000050ff07723e */ /* 0x000fe400048070ff */
[----:B------:R-:W-:Y:S01]  /*d190*/  F2FP.SATFINITE.E4M3.F32.PACK_AB_MERGE_C R81, RZ, R81, RZ ;  /* 0x00000051ff51723e */ /* 0x000fe200048070ff */
[----:B------:R-:W-:Y:S01]  /*d1a0*/  @!P1 IMAD.X R11, R0, 0x1, R17, P6 ;  /* 0x00000001000b9824 */ /* 0x000fe200030e0611 */
[----:B------:R-:W-:Y:S01]  /*d1b0*/  ISETP.LT.OR P5, PT, R3, 0x31, !P2 ;  /* 0x000000310300780c */ /* 0x000fe200057a1670 */
[----:B------:R1:W-:Y:S01]  /*d1c0*/  @!P4 STG.E.U8 desc[UR12][R8.64+0x30], R7 ;  /* 0x000030070800c986 */ /* 0x0003e2000c10110c */
[----:B------:R-:W-:Y:S01]  /*d1d0*/  F2FP.SATFINITE.E4M3.F32.PACK_AB_MERGE_C R13, RZ, R82, RZ ;  /* 0x00000052ff0d723e */ /* 0x000fe200048070ff */
[----:B------:R-:W2:Y:S02]  /*d1e0*/  @!P0 LDC.64 R20, c[0x0][0x650] ;  /* 0x00019400ff148b82 */ /* 0x000ea40000000a00 */
[----:B------:R1:W-:Y:S08]  /*d1f0*/  @!P1 STG.E.U8 desc[UR12][R10.64+0x31], R81 ;  /* 0x000031510a009986 */ /* 0x0003f0000c10110c */
        /* <DEDUP_REMOVED lines=9> */
.L_x_56:
[----:B------:R-:W-:Y:S05]  /*d290*/  BSYNC B0 ;  /* 0x0000000000007941 */ /* 0x000fea0003800000 */
.L_x_55:
[----:B------:R-:W-:Y:S01]  /*d2a0*/  ISETP.LT.OR P4, PT, R3, 0x32, !P2 ;  /* 0x000000320300780c */ /* 0x000fe20005781670 */
[----:B------:R-:W-:Y:S01]  /*d2b0*/  FMUL R83, R83, R2 ;  /* 0x0000000253537220 */ /* 0x000fe20000400000 */
[----:B------:R-:W-:Y:S01]  /*d2c0*/  BSSY B0, `(.L_x_57) ;  /* 0x000000c000007945 */ /* 0x000fe20003800000 */
[----:B------:R-:W-:-:S03]  /*d2d0*/  ISETP.GE.AND P1, PT, R4, 0xc1, PT ;  /* 0x000000c10400780c */ /* 0x000fc60003f26270 */
[----:B------:R-:W-:-:S07]  /*d2e0*/  F2FP.SATFINITE.E4M3.F32.PACK_AB_MERGE_C R83, RZ, R83, RZ ;  /* 0x00000053ff53723e */ /* 0x000fce00048070ff */
[----:B------:R-:W-:Y:S05]  /*d2f0*/  @P4 BRA `(.L_x_58) ;  /* 0x0000000000204947 */ /* 0x000fea0003800000 */
[----:B-1----:R-:W-:Y:S01]  /*d300*/  IADD3 R7, P4, R5, R158, RZ ;  /* 0x0000009e05077210 */ /* 0x002fe20007f9e0ff */
[----:B------:R-:W-:-:S03]  /*d310*/  ULDC.64 UR4, c[0x0][0x650] ;  /* 0x0001940000047ab9 */ /* 0x000fc60000000a00 */
[----:B------:R-:W-:Y:S01]  /*d320*/  LEA R7, P5, R156, R7, 0x7 ;  /* 0x000000079c077211 */ /* 0x000fe200078a38ff */
[----:B------:R-:W-:-:S03]  /*d330*/  IMAD.X R0, R6, 0x1, R161, P4 ;  /* 0x0000000106007824 */ /* 0x000fc600020e06a1 */
[----:B---3--:R-:W-:Y:S02]  /*d340*/  IADD3 R8, P4, R7, UR4, RZ ;  /* 0x0000000407087c10 */ /* 0x008fe4000ff9e0ff */
[----:B------:R-:W-:-:S04]  /*d350*/  LEA.HI.X R0, R156, R0, R157, 0x7, P5 ;  /* 0x000000009c007211 */ /* 0x000fc800028f3c9d */
[----:B------:R-:W-:-:S05]  /*d360*/  IADD3.X R9, R0, UR5, RZ, P4, !PT ;  /* 0x0000000500097c10 */ /* 0x000fca000a7fe4ff */
[----:B------:R4:W-:Y:S02]  /*d370*/  STG.E.U8 desc[UR12][R8.64+0x31], R83 ;  /* 0x0000315308007986 */ /* 0x0009e4000c10110c */
.L_x_58:
[----:B------:R-:W-:Y:S05]  /*d380*/  BSYNC B0 ;  /* 0x0000000000007941 */ /* 0x000fea0003800000 */
.L_x_57:
[----:B-1-34-:R-:W-:Y:S01]  /*d390*/  @!P3 LEA R9, P6, R156, R158, 0x7 ;  /* 0x0000009e9c09b211 */ /* 0x01afe200078c38ff */
[-C--:B------:R-:W-:Y:S01]  /*d3a0*/  FMUL R84, R84, R2.reuse ;  /* 0x0000000254547220 */ /* 0x080fe20000400000 */
[----:B------:R-:W-:Y:S01]  /*d3b0*/  ISETP.LT.OR P5, PT, R3, 0x1, !P1 ;  /* 0x000000010300780c */ /* 0x000fe20004fa1670 */
[-C--:B------:R-:W-:Y:S01]  /*d3c0*/  FMUL R85, R85, R2.reuse ;  /* 0x0000000255557220 */ /* 0x080fe20000400000 */
[----:B------:R-:W-:Y:S01]  /*d3d0*/  @!P3 LEA.HI.X R0, R156, R161, R157, 0x7, P6 ;  /* 0x000000a19c00b211 */ /* 0x000fe200030f3c9d */
[----:B------:R-:W-:Y:S01]  /*d3e0*/  FMUL R86, R86, R2 ;  /* 0x0000000256567220 */ /* 0x000fe20000400000 */
[----:B0-----:R-:W-:Y:S01]  /*d3f0*/  @!P3 IADD3 R8, P6, R9, R18, RZ ;  /* 0x000000120908b210 */ /* 0x001fe20007fde0ff */
[----:B------:R-:W-:Y:S01]  /*d400*/  BSSY B0, `(.L_x_59) ;  /* 0x0000018000007945 */ /* 0x000fe20003800000 */
[----:B------:R-:W-:Y:S02]  /*d410*/  F2FP.SATFINITE.E4M3.F32.PACK_AB_MERGE_C R7, RZ, R84, RZ ;  /* 0x00000054ff07723e */ /* 0x000fe400048070ff */
[----:B------:R-:W-:Y:S01]  /*d420*/  ISETP.LT.OR P4, PT, R3, 0x2, !P1 ;  /* 0x000000020300780c */ /* 0x000fe20004f81670 */
[----:B------:R-:W-:Y:S01]  /*d430*/  @!P3 IMAD.X R9, R0, 0x1, R19, P6 ;  /* 0x000000010009b824 */ /* 0x000fe200030e0613 */
[----:B------:R-:W-:-:S02]  /*d440*/  @!P0 LEA R11, P6, R156, R158, 0x7 ;  /* 0x0000009e9c0b8211 */ /* 0x000fc400078c38ff */
[----:B------:R-:W-:Y:S01]  /*d450*/  F2FP.SATFINITE.E4M3.F32.PACK_AB_MERGE_C R85, RZ, R85, RZ ;  /* 0x00000055ff55723e */ /* 0x000fe200048070ff */
[----:B------:R-:W0:Y:S01]  /*d460*/  @!P5 LDC.64 R14, c[0x0][0x650] ;  /* 0x00019400ff0edb82 */ /* 0x000e220000000a00 */
[----:B------:R1:W-:Y:S01]  /*d470*/  @!P3 STG.E.U8 desc[UR12][R8.64+0x38], R7 ;  /* 0x000038070800b986 */ /* 0x0003e2000c10110c */
[----:B--2---:R-:W-:Y:S02]  /*d480*/  @!P0 IADD3 R10, P3, R11, R20, RZ ;  /* 0x000000140b0a8210 */ /* 0x004fe40007f7e0ff */
[----:B------:R-:W-:Y:S02]  /*d490*/  @!P0 LEA.HI.X R0, R156, R161, R157, 0x7, P6 ;  /* 0x000000a19c008211 */ /* 0x000fe400030f3c9d */
[----:B------:R-:W-:Y:S02]  /*d4a0*/  ISETP.LT.OR P6, PT, R3, 0x39, !P2 ;  /* 0x000000390300780c */ /* 0x000fe400057c1670 */
[----:B------:R-:W2:Y:S01]  /*d4b0*/  @!P4 LDC.64 R16, c[0x0][0x650] ;  /* 0x00019400ff10cb82 */ /* 0x000ea20000000a00 */
[----:B------:R-:W-:Y:S01]  /*d4c0*/  @!P0 IMAD.X R11, R0, 0x1, R21, P3 ;  /* 0x00000001000b8824 */ /* 0x000fe200018e0615 */
[----:B------:R-:W-:-:S04]  /*d4d0*/  F2FP.SATFINITE.E4M3.F32.PACK_AB_MERGE_C R13, RZ, R86, RZ ;  /* 0x00000056ff0d723e */ /* 0x000fc800048070ff */
        /* <DEDUP_REMOVED lines=10> */
.L_x_60:
[----:B------:R-:W-:Y:S05]  /*d580*/  BSYNC B0 ;  /* 0x0000000000007941 */ /* 0x000fea0003800000 */
.L_x_59:
[----:B------:R-:W-:Y:S01]  /*d590*/  ISETP.LT.OR P2, PT, R3, 0x3a, !P2 ;  /* 0x0000003a0300780c */ /* 0x000fe20005741670 */
[----:B------:R-:W-:Y:S01]  /*d5a0*/  FMUL R87, R87, R2 ;  /* 0x0000000257577220 */ /* 0x000fe20000400000 */
[----:B------:R-:W-:Y:S01]  /*d5b0*/  BSSY B0, `(.L_x_61) ;  /* 0x000000c000007945 */ /* 0x000fe20003800000 */
[----:B------:R-:W-:-:S03]  /*d5c0*/  ISETP.LT.OR P3, PT, R3, 0x9, !P1 ;  /* 0x000000090300780c */ /* 0x000fc60004f61670 */
        /* <DEDUP_REMOVED lines=10> */
.L_x_62:
[----:B------:R-:W-:Y:S05]  /*d670*/  BSYNC B0 ;  /* 0x0000000000007941 */ /* 0x000fea0003800000 */
.L_x_61:
[--C-:B-1-34-:R-:W-:Y:S01]  /*d680*/  @!P5 IMAD.MOV.U32 R8, RZ, RZ, R158.reuse ;  /* 0x000000ffff08d224 */ /* 0x11afe200078e009e */
[----:B------:R-:W-:Y:S01]  /*d690*/  ISETP.LT.OR P2, PT, R3, 0xa, !P1 ;  /* 0x0000000a0300780c */ /* 0x000fe20004f41670 */
[----:B------:R-:W-:Y:S02]  /*d6a0*/  @!P5 IMAD.MOV.U32 R9, RZ, RZ, R161 ;  /* 0x000000ffff09d224 */ /* 0x000fe400078e00a1 */
[-C--:B------:R-:W-:Y:S01]  /*d6b0*/  FMUL R24, R24, R2.reuse ;  /* 0x0000000218187220 */ /* 0x080fe20000400000 */
[----:B------:R-:W-:Y:S02]  /*d6c0*/  @!P4 IMAD.MOV.U32 R10, RZ, RZ, R158 ;  /* 0x000000ffff0ac224 */ /* 0x000fe400078e009e */
[----:B------:R-:W-:Y:S01]  /*d6d0*/  FMUL R25, R25, R2 ;  /* 0x0000000219197220 */ /* 0x000fe20000400000 */
[----:B------:R-:W-:Y:S01]  /*d6e0*/  @!P5 IMAD.WIDE.U32 R8, R156, 0xc0, R8 ;  /* 0x000000c09c08d825 */ /* 0x000fe200078e0008 */
[----:B------:R-:W1:Y:S01]  /*d6f0*/  @!P3 LDC.64 R18, c[0x0][0x650] ;  /* 0x00019400ff12bb82 */ /* 0x000e620000000a00 */
[----:B------:R-:W-:-:S02]  /*d700*/  F2FP.SATFINITE.E4M3.F32.PACK_AB_MERGE_C R7, RZ, R24, RZ ;  /* 0x00000018ff07723e */ /* 0x000fc400048070ff */
[----:B------:R-:W-:Y:S01]  /*d710*/  FMUL R26, R26, R2 ;  /* 0x000000021a1a7220 */ /* 0x000fe20000400000 */
[----:B------:R-:W-:Y:S01]  /*d720*/  @!P4 IMAD.MOV.U32 R11, RZ, RZ, R161 ;  /* 0x000000ffff0bc224 */ /* 0x000fe200078e00a1 */
[----:B0-----:R-:W-:Y:S01]  /*d730*/  @!P5 IADD3 R8, P6, R8, R14, RZ ;  /* 0x0000000e0808d210 */ /* 0x001fe20007fde0ff */
[----:B------:R-:W-:Y:S01]  /*d740*/  @!P5 IMAD R0, R157, 0xc0, RZ ;  /* 0x000000c09d00d824 */ /* 0x000fe200078e02ff */
[----:B------:R-:W-:Y:S01]  /*d750*/  F2FP.SATFINITE.E4M3.F32.PACK_AB_MERGE_C R25, RZ, R25, RZ ;  /* 0x00000019ff19723e */ /* 0x000fe200048070ff */
[----:B------:R-:W-:Y:S01]  /*d760*/  @!P4 IMAD.WIDE.U32 R10, R156, 0xc0, R10 ;  /* 0x000000c09c0ac825 */ /* 0x000fe200078e000a */
[----:B------:R-:W0:Y:S01]  /*d770*/  @!P2 LDC.64 R20, c[0x0][0x650] ;  /* 0x00019400ff14ab82 */ /* 0x000e220000000a00 */
[----:B------:R-:W-:Y:S01]  /*d780*/  ISETP.GE.AND P0, PT, R4, 0xc9, PT ;  /* 0x000000c90400780c */ /* 0x000fe20003f06270 */
[----:B------:R-:W-:Y:S01]  /*d790*/  BSSY B0, `(.L_x_63) ;  /* 0x0000012000007945 */ /* 0x000fe20003800000 */
[----:B------:R-:W-:Y:S01]  /*d7a0*/  @!P5 IADD3.X R9, R15, R9, R0, P6, !PT ;  /* 0x000000090f09d210 */ /* 0x000fe200037fe400 */
[----:B------:R-:W-:Y:S01]  /*d7b0*/  @!P4 IMAD R0, R157, 0xc0, RZ ;  /* 0x000000c09d00c824 */ /* 0x000fe200078e02ff */
[----:B--2---:R-:W-:-:S02]  /*d7c0*/  @!P4 IADD3 R10, P6, R10, R16, RZ ;  /* 0x000000100a0ac210 */ /* 0x004fc40007fde0ff */
[----:B------:R-:W-:Y:S01]  /*d7d0*/  F2FP.SATFINITE.E4M3.F32.PACK_AB_MERGE_C R13, RZ, R26, RZ ;  /* 0x0000001aff0d723e */ /* 0x000fe200048070ff */
[----:B------:R2:W-:Y:S01]  /*d7e0*/  @!P5 STG.E.U8 desc[UR12][R8.64], R7 ;  /* 0x000000070800d986 */ /* 0x0005e2000c10110c */
[----:B------:R-:W-:Y:S02]  /*d7f0*/  @!P4 IADD3.X R11, R17, R11, R0, P6, !PT ;  /* 0x0000000b110bc210 */ /* 0x000fe400037fe400 */
[----:B------:R-:W-:-:S03]  /*d800*/  ISETP.LT.OR P5, PT, R3, 0x1, !P0 ;  /* 0x000000010300780c */ /* 0x000fc600047a1670 */
[----:B------:R2:W-:Y:S10]  /*d810*/  @!P4 STG.E.U8 desc[UR12][R10.64+0x1], R25 ;  /* 0x000001190a00c986 */ /* 0x0005f4000c10110c */
[----:B------:R-:W-:Y:S05]  /*d820*/  @P5 BRA `(.L_x_64) ;  /* 0x0000000000205947 */ /* 0x000fea0003800000 */
[----:B--2---:R-:W-:Y:S01]  /*d830*/  IADD3 R8, P4, R5, R158, RZ ;  /* 0x0000009e05087210 */ /* 0x004fe20007f9e0ff */
[----:B------:R-:W-:Y:S01]  /*d840*/  ULDC.64 UR4, c[0x0][0x650] ;  /* 0x0001940000047ab9 */ /* 0x000fe20000000a00 */
[----:B------:R-:W-:-:S03]  /*d850*/  IMAD R7, R157, 0xc0, RZ ;  /* 0x000000c09d077824 */ /* 0x000fc600078e02ff */
[----:B------:R-:W-:Y:S02]  /*d860*/  IMAD.X R9, R6, 0x1, R161, P4 ;  /* 0x0000000106097824 */ /* 0x000fe400020e06a1 */
[----:B------:R-:W-:-:S03]  /*d870*/  IMAD.WIDE.U32 R8, R156, 0xc0, R8 ;  /* 0x000000c09c087825 */ /* 0x000fc600078e0008 */
[----:B------:R-:W-:-:S04]  /*d880*/  IADD3 R8, P4, R8, UR4, RZ ;  /* 0x0000000408087c10 */ /* 0x000fc8000ff9e0ff */
[----:B------:R-:W-:-:S05]  /*d890*/  IADD3.X R9, R7, UR5, R9, P4, !PT ;  /* 0x0000000507097c10 */ /* 0x000fca000a7fe409 */
[----:B------:R3:W-:Y:S04]  /*d8a0*/  STG.E.U8 desc[UR12][R8.64], R13 ;  /* 0x0000000d08007986 */ /* 0x0007e8000c10110c */
.L_x_64:
[----:B------:R-:W-:Y:S05]  /*d8b0*/  BSYNC B0 ;  /* 0x0000000000007941 */ /* 0x000fea0003800000 */
.L_x_63:
[----:B------:R-:W-:Y:S01]  /*d8c0*/  ISETP.LT.OR P6, PT, R3, 0x2, !P0 ;  /* 0x000000020300780c */ /* 0x000fe200047c1670 */
[----:B------:R-:W-:Y:S01]  /*d8d0*/  FMUL R27, R27, R2 ;  /* 0x000000021b1b7220 */ /* 0x000fe20000400000 */
[----:B--23--:R-:W-:Y:S01]  /*d8e0*/  @!P3 IMAD.MOV.U32 R8, RZ, RZ, R158 ;  /* 0x000000ffff08b224 */ /* 0x00cfe200078e009e */
[----:B------:R-:W-:Y:S01]  /*d8f0*/  BSSY B0, `(.L_x_65) ;  /* 0x000000f000007945 */ /* 0x000fe20003800000 */
[----:B------:R-:W-:Y:S01]  /*d900*/  @!P3 IMAD.MOV.U32 R9, RZ, RZ, R161 ;  /* 0x000000ffff09b224 */ /* 0x000fe200078e00a1 */
[C---:B------:R-:W-:Y:S02]  /*d910*/  ISETP.LT.OR P5, PT, R3.reuse, 0x11, !P1 ;  /* 0x000000110300780c */ /* 0x040fe40004fa1670 */
[----:B------:R-:W-:Y:S01]  /*d920*/  ISETP.LT.OR P4, PT, R3, 0x12, !P1 ;  /* 0x000000120300780c */ /* 0x000fe20004f81670 */
[----:B------:R-:W-:Y:S01]  /*d930*/  @!P3 IMAD.WIDE.U32 R10, R156, 0xc0, R8 ;  /* 0x000000c09c0ab825 */ /* 0x000fe200078e0008 */
[----:B------:R-:W-:-:S04]  /*d940*/  F2FP.SATFINITE.E4M3.F32.PACK_AB_MERGE_C R27, RZ, R27, RZ ;  /* 0x0000001bff1b723e */ /* 0x000fc800048070ff */
[----:B------:R-:W-:Y:S07]  /*d950*/  @P6 BRA `(.L_x_66) ;  /* 0x0000000000206947 */ /* 0x000fee0003800000 */
[----:B------:R-:W-:Y:S01]  /*d960*/  IADD3 R8, P6, R5, R158, RZ ;  /* 0x0000009e05087210 */ /* 0x000fe20007fde0ff */
[----:B------:R-:W-:Y:S01]  /*d970*/  ULDC.64 UR4, c[0x0][0x650] ;  /* 0x0001940000047ab9 */ /* 0x000fe20000000a00 */
[----:B------:R-:W-:-:S03]  /*d980*/  IMAD R7, R157, 0xc0, RZ ;  /* 0x000000c09d077824 */ /* 0x000fc600078e02ff */
[----:B------:R-:W-:Y:S02]  /*d990*/  IMAD.X R9, R6, 0x1, R161, P6 ;  /* 0x0000000106097824 */ /* 0x000fe400030e06a1 */
[----:B------:R-:W-:-:S03]  /*d9a0*/  IMAD.WIDE.U32 R8, R156, 0xc0, R8 ;  /* 0x000000c09c087825 */ /* 0x000fc600078e0008 */
[----:B------:R-:W-:-:S04]  /*d9b0*/  IADD3 R8, P6, R8, UR4, RZ ;  /* 0x0000000408087c10 */ /* 0x000fc8000ffde0ff */
[----:B------:R-:W-:-:S05]  /*d9c0*/  IADD3.X R9, R7, UR5, R9, P6, !PT ;  /* 0x0000000507097c10 */ /* 0x000fca000b7fe409 */
[----:B------:R2:W-:Y:S04]  /*d9d0*/  STG.E.U8 desc[UR12][R8.64+0x1], R27 ;  /* 0x0000011b08007986 */ /* 0x0005e8000c10110c */
.L_x_66:
[----:B------:R-:W-:Y:S05]  /*d9e0*/  BSYNC B0 ;  /* 0x0000000000007941 */ /* 0x000fea0003800000 */
.L_x_65:
[----:B------:R-:W-:Y:S01]  /*d9f0*/  @!P2 IMAD.MOV.U32 R12, RZ, RZ, R158 ;  /* 0x000000ffff0ca224 */ /* 0x000fe200078e009e */
[----:B-12---:R-:W-:Y:S01]  /*da00*/  @!P3 IADD3 R8, P6, R10, R18, RZ ;  /* 0x000000120a08b210 */ /* 0x006fe20007fde0ff */
[----:B------:R-:W-:Y:S02]  /*da10*/  @!P2 IMAD.MOV.U32 R13, RZ, RZ, R161 ;  /* 0x000000ffff0da224 */ /* 0x000fe400078e00a1 */
[-C--:B------:R-:W-:Y:S01]  /*da20*/  FMUL R28, R28, R2.reuse ;  /* 0x000000021c1c7220 */ /* 0x080fe20000400000 */
[----:B------:R-:W-:Y:S02]  /*da30*/  @!P3 IMAD R0, R157, 0xc0, RZ ;  /* 0x000000c09d00b824 */ /* 0x000fe400078e02ff */
[----:B------:R-:W-:Y:S01]  /*da40*/  FMUL R29, R29, R2 ;  /* 0x000000021d1d7220 */ /* 0x000fe20000400000 */
[----:B------:R-:W-:Y:S01]  /*da50*/  @!P2 IMAD.WIDE.U32 R12, R156, 0xc0, R12 ;  /* 0x000000c09c0ca825 */ /* 0x000fe200078e000c */
[----:B------:R-:W1:Y:S01]  /*da60*/  @!P5 LDC.64 R14, c[0x0][0x650] ;  /* 0x00019400ff0edb82 */ /* 0x000e620000000a00 */
[----:B------:R-:W-:-:S02]  /*da70*/  F2FP.SATFINITE.E4M3.F32.PACK_AB_MERGE_C R7, RZ, R28, RZ ;  /* 0x0000001cff07723e */ /* 0x000fc400048070ff */
[----:B------:R-:W-:Y:S01]  /*da80*/  FMUL R30, R30, R2 ;  /* 0x000000021e1e7220 */ /* 0x000fe20000400000 */
[----:B------:R-:W-:Y:S01]  /*da90*/  @!P3 IADD3.X R9, R19, R11, R0, P6, !PT ;  /* 0x0000000b1309b210 */ /* 0x000fe200037fe400 */
[----:B------:R-:W-:Y:S01]  /*daa0*/  @!P2 IMAD R0, R157, 0xc0, RZ ;  /* 0x000000c09d00a824 */ /* 0x000fe200078e02ff */
[----:B0-----:R-:W-:Y:S01]  /*dab0*/  @!P2 IADD3 R10, P6, R12, R20, RZ ;  /* 0x000000140c0aa210 */ /* 0x001fe20007fde0ff */
[----:B------:R-:W-:Y:S01]  /*dac0*/  BSSY B0, `(.L_x_67) ;  /* 0x0000011000007945 */ /* 0x000fe20003800000 */
[----:B------:R-:W-:Y:S01]  /*dad0*/  F2FP.SATFINITE.E4M3.F32.PACK_AB_MERGE_C R29, RZ, R29, RZ ;  /* 0x0000001dff1d723e */ /* 0x000fe200048070ff */
[----:B------:R0:W-:Y:S01]  /*dae0*/  @!P3 STG.E.U8 desc[UR12][R8.64+0x8], R7 ;  /* 0x000008070800b986 */ /* 0x0001e2000c10110c */
[----:B------:R-:W-:Y:S01]  /*daf0*/  @!P2 IADD3.X R11, R21, R13, R0, P6, !PT ;  /* 0x0000000d150ba210 */ /* 0x000fe200037fe400 */
[----:B------:R-:W2:Y:S01]  /*db00*/  @!P4 LDC.64 R16, c[0x0][0x650] ;  /* 0x00019400ff10cb82 */ /* 0x000ea20000000a00 */
[----:B------:R-:W-:Y:S02]  /*db10*/  ISETP.LT.OR P3, PT, R3, 0x9, !P0 ;  /* 0x000000090300780c */ /* 0x000fe40004761670 */
[----:B------:R-:W-:Y:S01]  /*db20*/  F2FP.SATFINITE.E4M3.F32.PACK_AB_MERGE_C R13, RZ, R30, RZ ;  /* 0x0000001eff0d723e */ /* 0x000fe200048070ff */
[----:B------:R0:W-:Y:S10]  /*db30*/  @!P2 STG.E.U8 desc[UR12][R10.64+0x9], R29 ;  /* 0x0000091d0a00a986 */ /* 0x0001f4000c10110c */
[----:B------:R-:W-:Y:S05]  /*db40*/  @P3 BRA `(.L_x_68) ;  /* 0x0000000000203947 */ /* 0x000fea0003800000 */
[----:B0-----:R-:W-:Y:S01]  /*db50*/  IADD3 R8, P2, R5, R158, RZ ;  /* 0x0000009e05087210 */ /* 0x001fe20007f5e0ff */
[----:B------:R-:W-:Y:S01]  /*db60*/  ULDC.64 UR4, c[0x0][0x650] ;  /* 0x0001940000047ab9 */ /* 0x000fe20000000a00 */
[----:B------:R-:W-:-:S03]  /*db70*/  IMAD R7, R157, 0xc0, RZ ;  /* 0x000000c09d077824 */ /* 0x000fc600078e02ff */
[----:B------:R-:W-:Y:S02]  /*db80*/  IMAD.X R9, R6, 0x1, R161, P2 ;  /* 0x0000000106097824 */ /* 0x000fe400010e06a1 */
[----:B------:R-:W-:-:S03]  /*db90*/  IMAD.WIDE.U32 R8, R156, 0xc0, R8 ;  /* 0x000000c09c087825 */ /* 0x000fc600078e0008 */
[----:B------:R-:W-:-:S04]  /*dba0*/  IADD3 R8, P2, R8, UR4, RZ ;  /* 0x0000000408087c10 */ /* 0x000fc8000ff5e0ff */
[----:B------:R-:W-:-:S05]  /*dbb0*/  IADD3.X R9, R7, UR5, R9, P2, !PT ;  /* 0x0000000507097c10 */ /* 0x000fca00097fe409 */
[----:B------:R3:W-:Y:S04]  /*dbc0*/  STG.E.U8 desc[UR12][R8.64+0x8], R13 ;  /* 0x0000080d08007986 */ /* 0x0007e8000c10110c */
.L_x_68:
[----:B------:R-:W-:Y:S05]  /*dbd0*/  BSYNC B0 ;  /* 0x0000000000007941 */ /* 0x000fea0003800000 */
.L_x_67:
[----:B------:R-:W-:Y:S01]  /*dbe0*/  ISETP.LT.OR P6, PT, R3, 0xa, !P0 ;  /* 0x0000000a0300780c */ /* 0x000fe200047c1670 */
[----:B------:R-:W-:Y:S01]  /*dbf0*/  FMUL R31, R31, R2 ;  /* 0x000000021f1f7220 */ /* 0x000fe20000400000 */
[----:B0--3--:R-:W-:Y:S01]  /*dc00*/  @!P5 IMAD.MOV.U32 R8, RZ, RZ, R158 ;  /* 0x000000ffff08d224 */ /* 0x009fe200078e009e */
        /* <DEDUP_REMOVED lines=15> */
.L_x_70:
[----:B------:R-:W-:Y:S05]  /*dd00*/  BSYNC B0 ;  /* 0x0000000000007941 */ /* 0x000fea0003800000 */
.L_x_69:
[----:B------:R-:W-:Y:S01]  /*dd10*/  @!P4 IMAD.MOV.U32 R12, RZ, RZ, R158 ;  /* 0x000000ffff0cc224 */ /* 0x000fe200078e009e */
[----:B01----:R-:W-:Y:S01]  /*dd20*/  @!P5 IADD3 R8, P6, R10, R14, RZ ;  /* 0x0000000e0a08d210 */ /* 0x003fe20007fde0ff */
[----:B------:R-:W-:Y:S02]  /*dd30*/  @!P4 IMAD.MOV.U32 R13, RZ, RZ, R161 ;  /* 0x000000ffff0dc224 */ /* 0x000fe400078e00a1 */
[-C--:B------:R-:W-:Y:S01]  /*dd40*/  FMUL R32, R32, R2.reuse ;  /* 0x0000000220207220 */ /* 0x080fe20000400000 */
[----:B------:R-:W-:Y:S02]  /*dd50*/  @!P5 IMAD R0, R157, 0xc0, RZ ;  /* 0x000000c09d00d824 */ /* 0x000fe400078e02ff */
[----:B------:R-:W-:Y:S01]  /*dd60*/  FMUL R33, R33, R2 ;  /* 0x0000000221217220 */ /* 0x000fe20000400000 */
[----:B------:R-:W-:Y:S01]  /*dd70*/  @!P4 IMAD.WIDE.U32 R12, R156, 0xc0, R12 ;  /* 0x000000c09c0cc825 */ /* 0x000fe200078e000c */
[----:B------:R-:W0:Y:S01]  /*dd80*/  @!P3 LDC.64 R18, c[0x0][0x650] ;  /* 0x00019400ff12bb82 */ /* 0x000e220000000a00 */
[----:B------:R-:W-:-:S02]  /*dd90*/  F2FP.SATFINITE.E4M3.F32.PACK_AB_MERGE_C R7, RZ, R32, RZ ;  /* 0x00000020ff07723e */ /* 0x000fc400048070ff */
[----:B------:R-:W-:Y:S01]  /*dda0*/  FMUL R34, R34, R2 ;  /* 0x0000000222227220 */ /* 0x000fe20000400000 */
[----:B------:R-:W-:Y:S01]  /*ddb0*/  @!P5 IADD3.X R9, R15, R11, R0, P6, !PT ;  /* 0x0000000b0f09d210 */ /* 0x000fe200037fe400 */
[----:B------:R-:W-:Y:S01]  /*ddc0*/  @!P4 IMAD R0, R157, 0xc0, RZ ;  /* 0x000000c09d00c824 */ /* 0x000fe200078e02ff */
[----:B--2---:R-:W-:Y:S01]  /*ddd0*/  @!P4 IADD3 R10, P6, R12, R16, RZ ;  /* 0x000000100c0ac210 */ /* 0x004fe20007fde0ff */
        /* <DEDUP_REMOVED lines=9> */
[----:B-1----:R-:W-:Y:S01]  /*de70*/  IADD3 R8, P4, R5, R158, RZ ;  /* 0x0000009e05087210 */ /* 0x002fe20007f9e0ff */
[----:B------:R-:W-:Y:S01]  /*de80*/  ULDC.64 UR4, c[0x0][0x650] ;  /* 0x0001940000047ab9 */ /* 0x000fe20000000a00 */
[----:B------:R-:W-:-:S03]  /*de90*/  IMAD R7, R157, 0xc0, RZ ;  /* 0x000000c09d077824 */ /* 0x000fc600078e02ff */
[----:B------:R-:W-:Y:S02]  /*dea0*/  IMAD.X R9, R6, 0x1, R161, P4 ;  /* 0x0000000106097824 */ /* 0x000fe400020e06a1 */
[----:B------:R-:W-:-:S03]  /*deb0*/  IMAD.WIDE.U32 R8, R156, 0xc0, R8 ;  /* 0x000000c09c087825 */ /* 0x000fc600078e0008 */
[----:B------:R-:W-:-:S04]  /*dec0*/  IADD3 R8, P4, R8, UR4, RZ ;  /* 0x0000000408087c10 */ /* 0x000fc8000ff9e0ff */
[----:B------:R-:W-:-:S05]  /*ded0*/  IADD3.X R9, R7, UR5, R9, P4, !PT ;  /* 0x0000000507097c10 */ /* 0x000fca000a7fe409 */
[----:B------:R3:W-:Y:S04]  /*dee0*/  STG.E.U8 desc[UR12][R8.64+0x10], R13 ;  /* 0x0000100d08007986 */ /* 0x0007e8000c10110c */
.L_x_72:
[----:B------:R-:W-:Y:S05]  /*def0*/  BSYNC B0 ;  /* 0x0000000000007941 */ /* 0x000fea0003800000 */
.L_x_71:
[----:B------:R-:W-:Y:S01]  /*df00*/  ISETP.LT.OR P6, PT, R3, 0x12, !P0 ;  /* 0x000000120300780c */ /* 0x000fe200047c1670 */
[----:B------:R-:W-:Y:S01]  /*df10*/  FMUL R35, R35, R2 ;  /* 0x0000000223237220 */ /* 0x000fe20000400000 */
[----:B-1-3--:R-:W-:Y:S01]  /*df20*/  @!P3 IMAD.MOV.U32 R8, RZ, RZ, R158 ;  /* 0x000000ffff08b224 */ /* 0x00afe200078e009e */
        /* <DEDUP_REMOVED lines=15> */
.L_x_74:
[----:B------:R-:W-:Y:S05]  /*e020*/  BSYNC B0 ;  /* 0x0000000000007941 */ /* 0x000fea0003800000 */
.L_x_73:
        /* <DEDUP_REMOVED lines=30> */
.L_x_76:
[----:B------:R-:W-:Y:S05]  /*e210*/  BSYNC B0 ;  /* 0x0000000000007941 */ /* 0x000fea0003800000 */
.L_x_75:
        /* <DEDUP_REMOVED lines=18> */
.L_x_78:
[----:B------:R-:W-:Y:S05]  /*e340*/  BSYNC B0 ;  /* 0x0000000000007941 */ /* 0x000fea0003800000 */
.L_x_77:
[----:B------:R-:W-:Y:S01]  /*e350*/  @!P5 IMAD R0, R157, 0xc0, RZ ;  /* 0x000000c09d00d824 */ /* 0x000fe200078e02ff */
[----:B01----:R-:W-:Y:S01]  /*e360*/  @!P5 IADD3 R8, P6, R10, R14, RZ ;  /* 0x0000000e0a08d210 */ /* 0x003fe20007fde0ff */
[----:B------:R-:W-:Y:S02]  /*e370*/  @!P4 IMAD.MOV.U32 R10, RZ, RZ, R158 ;  /* 0x000000ffff0ac224 */ /* 0x000fe400078e009e */
[-C--:B------:R-:W-:Y:S01]  /*e380*/  FMUL R40, R40, R2.reuse ;  /* 0x0000000228287220 */ /* 0x080fe20000400000 */
[----:B------:R-:W-:Y:S01]  /*e390*/  FMUL R41, R41, R2 ;  /* 0x0000000229297220 */ /* 0x000fe20000400000 */
[----:B------:R-:W-:Y:S01]  /*e3a0*/  @!P5 IADD3.X R9, R15, R11, R0, P6, !PT ;  /* 0x0000000b0f09d210 */ /* 0x000fe200037fe400 */
[----:B------:R-:W-:Y:S01]  /*e3b0*/  @!P4 IMAD.MOV.U32 R11, RZ, RZ, R161 ;  /* 0x000000ffff0bc224 */ /* 0x000fe200078e00a1 */
[----:B------:R-:W0:Y:S01]  /*e3c0*/  @!P3 LDC.64 R18, c[0x0][0x650] ;  /* 0x00019400ff12bb82 */ /* 0x000e220000000a00 */
[----:B------:R-:W-:Y:S01]  /*e3d0*/  @!P4 IMAD R0, R157, 0xc0, RZ ;  /* 0x000000c09d00c824 */ /* 0x000fe200078e02ff */
[----:B------:R-:W-:Y:S01]  /*e3e0*/  F2FP.SATFINITE.E4M3.F32.PACK_AB_MERGE_C R7, RZ, R40, RZ ;  /* 0x00000028ff07723e */ /* 0x000fe200048070ff */
[----:B------:R-:W-:Y:S01]  /*e3f0*/  @!P4 IMAD.WIDE.U32 R10, R156, 0xc0, R10 ;  /* 0x000000c09c0ac825 */ /* 0x000fe200078e000a */
[----:B------:R-:W-:-:S03]  /*e400*/  F2FP.SATFINITE.E4M3.F32.PACK_AB_MERGE_C R41, RZ, R41, RZ ;  /* 0x00000029ff29723e */ /* 0x000fc600048070ff */
[----:B------:R-:W-:Y:S01]  /*e410*/  FMUL R42, R42, R2 ;  /* 0x000000022a2a7220 */ /* 0x000fe20000400000 */
[----:B------:R-:W-:Y:S01]  /*e420*/  BSSY B0, `(.L_x_79) ;  /* 0x0000014000007945 */ /* 0x000fe20003800000 */
[----:B------:R1:W-:Y:S01]  /*e430*/  @!P5 STG.E.U8 desc[UR12][R8.64+0x20], R7 ;  /* 0x000020070800d986 */ /* 0x0003e2000c10110c */
[----:B--2---:R-:W-:Y:S01]  /*e440*/  @!P4 IADD3 R10, P6, R10, R16, RZ ;  /* 0x000000100a0ac210 */ /* 0x004fe20007fde0ff */
[----:B------:R-:W2:Y:S01]  /*e450*/  @!P2 LDC.64 R20, c[0x0][0x650] ;  /* 0x00019400ff14ab82 */ /* 0x000ea20000000a00 */
[----:B------:R-:W-:Y:S02]  /*e460*/  ISETP.LT.OR P5, PT, R3, 0x21, !P0 ;  /* 0x000000210300780c */ /* 0x000fe400047a1670 */
[----:B------:R-:W-:Y:S02]  /*e470*/  @!P4 IADD3.X R11, R17, R11, R0, P6, !PT ;  /* 0x0000000b110bc210 */ /* 0x000fe400037fe400 */
[----:B------:R-:W-:-:S03]  /*e480*/  F2FP.SATFINITE.E4M3.F32.PACK_AB_MERGE_C R15, RZ, R42, RZ ;  /* 0x0000002aff0f723e */ /* 0x000fc600048070ff */
[----:B------:R3:W-:Y:S01]  /*e490*/  @!P4 STG.E.U8 desc[UR12][R10.64+0x21], R41 ;  /* 0x000021290a00c986 */ /* 0x0007e2000c10110c */
[----:B-1----:R-:W-:Y:S02]  /*e4a0*/  @!P3 IMAD.MOV.U32 R8, RZ, RZ, R158 ;  /* 0x000000ffff08b224 */ /* 0x002fe400078e009e */
[----:B------:R-:W-:Y:S02]  /*e4b0*/  @!P3 IMAD.MOV.U32 R9, RZ, RZ, R161 ;  /* 0x000000ffff09b224 */ /* 0x000fe400078e00a1 */
[----:B------:R-:W-:Y:S01]  /*e4c0*/  @!P3 IMAD.WIDE.U32 R12, R156, 0xc0, R8 ;  /* 0x000000c09c0cb825 */ /* 0x000fe200078e0008 */
[----:B------:R-:W-:Y:S06]  /*e4d0*/  @P5 BRA `(.L_x_80) ;  /* 0x0000000000205947 */ /* 0x000fec0003800000 */
        /* <DEDUP_REMOVED lines=8> */
.L_x_80:
[----:B------:R-:W-:Y:S05]  /*e560*/  BSYNC B0 ;  /* 0x0000000000007941 */ /* 0x000fea0003800000 */
.L_x_79:
[----:B------:R-:W-:Y:S01]  /*e570*/  ISETP.LT.OR P5, PT, R3, 0x22, !P0 ;  /* 0x000000220300780c */ /* 0x000fe200047a1670 */
[-C--:B------:R-:W-:Y:S01]  /*e580*/  FMUL R43, R43, R2.reuse ;  /* 0x000000022b2b7220 */ /* 0x080fe20000400000 */
[----:B------:R-:W-:Y:S01]  /*e590*/  BSSY B0, `(.L_x_81) ;  /* 0x000000f000007945 */ /* 0x000fe20003800000 */
[----:B------:R-:W-:Y:S01]  /*e5a0*/  ISETP.LT.OR P6, PT, R3, 0x31, !P1 ;  /* 0x000000310300780c */ /* 0x000fe20004fc1670 */
[----:B------:R-:W-:Y:S01]  /*e5b0*/  FMUL R44, R44, R2 ;  /* 0x000000022c2c7220 */ /* 0x000fe20000400000 */
[----:B0--3--:R-:W-:Y:S01]  /*e5c0*/  @!P3 IADD3 R10, P4, R12, R18, RZ ;  /* 0x000000120c0ab210 */ /* 0x009fe20007f9e0ff */
[----:B------:R-:W-:Y:S01]  /*e5d0*/  @!P3 IMAD R0, R157, 0xc0, RZ ;  /* 0x000000c09d00b824 */ /* 0x000fe200078e02ff */
[----:B------:R-:W-:-:S06]  /*e5e0*/  F2FP.SATFINITE.E4M3.F32.PACK_AB_MERGE_C R43, RZ, R43, RZ ;  /* 0x0000002bff2b723e */ /* 0x000fcc00048070ff */
        /* <DEDUP_REMOVED lines=9> */
.L_x_82:
[----:B------:R-:W-:Y:S05]  /*e680*/  BSYNC B0 ;  /* 0x0000000000007941 */ /* 0x000fea0003800000 */
.L_x_81:
[----:B------:R-:W-:Y:S01]  /*e690*/  @!P3 IADD3.X R11, R19, R13, R0, P4, !PT ;  /* 0x0000000d130bb210 */ /* 0x000fe200027fe400 */
[----:B01----:R-:W-:Y:S01]  /*e6a0*/  @!P2 IMAD.MOV.U32 R8, RZ, RZ, R158 ;  /* 0x000000ffff08a224 */ /* 0x003fe200078e009e */
[C---:B------:R-:W-:Y:S01]  /*e6b0*/  ISETP.LT.OR P5, PT, R3.reuse, 0x32, !P1 ;  /* 0x000000320300780c */ /* 0x040fe20004fa1670 */
[----:B------:R-:W-:Y:S01]  /*e6c0*/  @!P2 IMAD.MOV.U32 R9, RZ, RZ, R161 ;  /* 0x000000ffff09a224 */ /* 0x000fe200078e00a1 */
[C---:B------:R-:W-:Y:S01]  /*e6d0*/  ISETP.LT.OR P4, PT, R3.reuse, 0x39, !P1 ;  /* 0x000000390300780c */ /* 0x040fe20004f81670 */
[----:B------:R-:W0:Y:S01]  /*e6e0*/  @!P6 LDC.64 R12, c[0x0][0x650] ;  /* 0x00019400ff0ceb82 */ /* 0x000e220000000a00 */
[----:B------:R-:W-:Y:S01]  /*e6f0*/  ISETP.LT.OR P1, PT, R3, 0x3a, !P1 ;  /* 0x0000003a0300780c */ /* 0x000fe20004f21670 */
[----:B------:R-:W-:Y:S01]  /*e700*/  @!P2 IMAD.WIDE.U32 R8, R156, 0xc0, R8 ;  /* 0x000000c09c08a825 */ /* 0x000fe200078e0008 */
[----:B------:R-:W-:-:S03]  /*e710*/  F2FP.SATFINITE.E4M3.F32.PACK_AB_MERGE_C R7, RZ, R44, RZ ;  /* 0x0000002cff07723e */ /* 0x000fc600048070ff */
[-C--:B------:R-:W-:Y:S01]  /*e720*/  FMUL R45, R45, R2.reuse ;  /* 0x000000022d2d7220 */ /* 0x080fe20000400000 */
[----:B------:R-:W-:Y:S01]  /*e730*/  FMUL R46, R46, R2 ;  /* 0x000000022e2e7220 */ /* 0x000fe20000400000 */
[----:B------:R-:W-:Y:S01]  /*e740*/  @!P2 IMAD R0, R157, 0xc0, RZ ;  /* 0x000000c09d00a824 */ /* 0x000fe200078e02ff */
[----:B------:R-:W-:Y:S01]  /*e750*/  BSSY B0, `(.L_x_83) ;  /* 0x000001c000007945 */ /* 0x000fe20003800000 */
[----:B------:R1:W-:Y:S01]  /*e760*/  @!P3 STG.E.U8 desc[UR12][R10.64+0x28], R7 ;  /* 0x000028070a00b986 */ /* 0x0003e2000c10110c */
[----:B--2---:R-:W-:Y:S01]  /*e770*/  @!P2 IADD3 R8, P3, R8, R20, RZ ;  /* 0x000000140808a210 */ /* 0x004fe20007f7e0ff */
[----:B------:R-:W2:Y:S01]  /*e780*/  @!P5 LDC.64 R18, c[0x0][0x650] ;  /* 0x00019400ff12db82 */ /* 0x000ea20000000a00 */
[----:B------:R-:W-:Y:S02]  /*e790*/  F2FP.SATFINITE.E4M3.F32.PACK_AB_MERGE_C R45, RZ, R45, RZ ;  /* 0x0000002dff2d723e */ /* 0x000fe400048070ff */
[----:B------:R-:W-:Y:S01]  /*e7a0*/  @!P2 IADD3.X R9, R21, R9, R0, P3, !PT ;  /* 0x000000091509a210 */ /* 0x000fe20001ffe400 */
[----:B------:R-:W-:Y:S01]  /*e7b0*/  @!P6 IMAD R0, R157, 0xc0, RZ ;  /* 0x000000c09d00e824 */ /* 0x000fe200078e02ff */
[----:B------:R-:W-:-:S03]  /*e7c0*/  ISETP.LT.OR P3, PT, R3, 0x29, !P0 ;  /* 0x000000290300780c */ /* 0x000fc60004761670 */
[----:B------:R-:W3:Y:S01]  /*e7d0*/  @!P4 LDC.64 R22, c[0x0][0x650] ;  /* 0x00019400ff16cb82 */ /* 0x000ee20000000a00 */
[----:B------:R4:W-:Y:S01]  /*e7e0*/  @!P2 STG.E.U8 desc[UR12][R8.64+0x29], R45 ;  /* 0x0000292d0800a986 */ /* 0x0009e2000c10110c */
[----:B-1----:R-:W-:Y:S01]  /*e7f0*/  @!P6 IMAD.MOV.U32 R10, RZ, RZ, R158 ;  /* 0x000000ffff0ae224 */ /* 0x002fe200078e009e */
[----:B------:R-:W-:Y:S01]  /*e800*/  F2FP.SATFINITE.E4M3.F32.PACK_AB_MERGE_C R7, RZ, R46, RZ ;  /* 0x0000002eff07723e */ /* 0x000fe200048070ff */
[----:B------:R-:W-:-:S04]  /*e810*/  @!P6 IMAD.MOV.U32 R11, RZ, RZ, R161 ;  /* 0x000000ffff0be224 */ /* 0x000fc800078e00a1 */
[----:B------:R-:W1:Y:S01]  /*e820*/  @!P1 LDC.64 R24, c[0x0][0x650] ;  /* 0x00019400ff189b82 */ /* 0x000e620000000a00 */
[----:B------:R-:W-:-:S04]  /*e830*/  @!P6 IMAD.WIDE.U32 R10, R156, 0xc0, R10 ;  /* 0x000000c09c0ae825 */ /* 0x000fc800078e000a */
[----:B----4-:R-:W-:Y:S01]  /*e840*/  @!P5 IMAD.MOV.U32 R8, RZ, RZ, R158 ;  /* 0x000000ffff08d224 */ /* 0x010fe200078e009e */
[----:B0-----:R-:W-:Y:S01]  /*e850*/  @!P6 IADD3 R12, P2, R10, R12, RZ ;  /* 0x0000000c0a0ce210 */ /* 0x001fe20007f5e0ff */
[----:B------:R-:W-:Y:S02]  /*e860*/  @!P5 IMAD.MOV.U32 R9, RZ, RZ, R161 ;  /* 0x000000ffff09d224 */ /* 0x000fe400078e00a1 */
[----:B------:R-:W-:Y:S01]  /*e870*/  @!P5 IMAD.WIDE.U32 R14, R156, 0xc0, R8 ;  /* 0x000000c09c0ed825 */ /* 0x000fe200078e0008 */
[----:B------:R-:W-:Y:S09]  /*e880*/  @P3 BRA `(.L_x_84) ;  /* 0x0000000000203947 */ /* 0x000ff20003800000 */
        /* <DEDUP_REMOVED lines=8> */
.L_x_84:
[----:B------:R-:W-:Y:S05]  /*e910*/  BSYNC B0 ;  /* 0x0000000000007941 */ /* 0x000fea0003800000 */
.L_x_83:
[----:B------:R-:W-:Y:S01]  /*e920*/  ISETP.LT.OR P3, PT, R3, 0x2a, !P0 ;  /* 0x0000002a0300780c */ /* 0x000fe20004761670 */
[-C--:B------:R-:W-:Y:S01]  /*e930*/  FMUL R48, R48, R2.reuse ;  /* 0x0000000230307220 */ /* 0x080fe20000400000 */
[-C--:B------:R-:W-:Y:S01]  /*e940*/  FMUL R47, R47, R2.reuse ;  /* 0x000000022f2f7220 */ /* 0x080fe20000400000 */
[----:B------:R-:W-:Y:S01]  /*e950*/  BSSY B0, `(.L_x_85) ;  /* 0x0000010000007945 */ /* 0x000fe20003800000 */
[----:B------:R-:W-:Y:S01]  /*e960*/  @!P6 IADD3.X R13, R13, R11, R0, P2, !PT ;  /* 0x0000000b0d0de210 */ /* 0x000fe200017fe400 */
[----:B------:R-:W-:Y:S01]  /*e970*/  FMUL R49, R49, R2 ;  /* 0x0000000231317220 */ /* 0x000fe20000400000 */
[----:B--2---:R-:W-:Y:S01]  /*e980*/  @!P5 IADD3 R10, P2, R14, R18, RZ ;  /* 0x000000120e0ad210 */ /* 0x004fe20007f5e0ff */
[----:B------:R-:W-:Y:S01]  /*e990*/  @!P5 IMAD R0, R157, 0xc0, RZ ;  /* 0x000000c09d00d824 */ /* 0x000fe200078e02ff */
[----:B0-----:R-:W-:Y:S02]  /*e9a0*/  F2FP.SATFINITE.E4M3.F32.PACK_AB_MERGE_C R7, RZ, R48, RZ ;  /* 0x00000030ff07723e */ /* 0x001fe400048070ff */
[----:B------:R-:W-:-:S03]  /*e9b0*/  F2FP.SATFINITE.E4M3.F32.PACK_AB_MERGE_C R47, RZ, R47, RZ ;  /* 0x0000002fff2f723e */ /* 0x000fc600048070ff */
        /* <DEDUP_REMOVED lines=9> */
.L_x_86:
[----:B------:R-:W-:Y:S05]  /*ea50*/  BSYNC B0 ;  /* 0x0000000000007941 */ /* 0x000fea0003800000 */
.L_x_85:
[----:B------:R2:W-:Y:S01]  /*ea60*/  @!P6 STG.E.U8 desc[UR12][R12.64+0x30], R7 ;  /* 0x000030070c00e986 */ /* 0x0005e2000c10110c */
[----:B------:R-:W-:Y:S01]  /*ea70*/  ISETP.LT.OR P6, PT, R3, 0x31, !P0 ;  /* 0x000000310300780c */ /* 0x000fe200047c1670 */
[----:B------:R-:W-:Y:S01]  /*ea80*/  FMUL R50, R50, R2 ;  /* 0x0000000232327220 */ /* 0x000fe20000400000 */
[----:B------:R-:W-:Y:S01]  /*ea90*/  @!P5 IADD3.X R11, R19, R15, R0, P2, !PT ;  /* 0x0000000f130bd210 */ /* 0x000fe200017fe400 */
[----:B0-----:R-:W-:Y:S01]  /*eaa0*/  @!P4 IMAD.MOV.U32 R8, RZ, RZ, R158 ;  /* 0x000000ffff08c224 */ /* 0x001fe200078e009e */
[----:B------:R-:W-:Y:S01]  /*eab0*/  F2FP.SATFINITE.E4M3.F32.PACK_AB_MERGE_C R49, RZ, R49, RZ ;  /* 0x00000031ff31723e */ /* 0x000fe200048070ff */
[----:B------:R-:W-:Y:S01]  /*eac0*/  @!P4 IMAD.MOV.U32 R9, RZ, RZ, R161 ;  /* 0x000000ffff09c224 */ /* 0x000fe200078e00a1 */
[----:B------:R-:W-:Y:S01]  /*ead0*/  BSSY B0, `(.L_x_87) ;  /* 0x0000013000007945 */ /* 0x000fe20003800000 */
[C---:B------:R-:W-:Y:S02]  /*eae0*/  ISETP.LT.OR P3, PT, R3.reuse, 0x32, !P0 ;  /* 0x000000320300780c */ /* 0x040fe40004761670 */
[----:B------:R0:W-:Y:S01]  /*eaf0*/  @!P5 STG.E.U8 desc[UR12][R10.64+0x31], R49 ;  /* 0x000031310a00d986 */ /* 0x0001e2000c10110c */
[C---:B------:R-:W-:Y:S01]  /*eb00*/  ISETP.LT.OR P2, PT, R3.reuse, 0x39, !P0 ;  /* 0x000000390300780c */ /* 0x040fe20004741670 */
[----:B--2---:R-:W-:Y:S01]  /*eb10*/  @!P4 IMAD.WIDE.U32 R12, R156, 0xc0, R8 ;  /* 0x000000c09c0cc825 */ /* 0x004fe200078e0008 */
[----:B------:R-:W-:-:S02]  /*eb20*/  ISETP.LT.OR P0, PT, R3, 0x3a, !P0 ;  /* 0x0000003a0300780c */ /* 0x000fc40004701670 */
[----:B------:R-:W-:Y:S01]  /*eb30*/  F2FP.SATFINITE.E4M3.F32.PACK_AB_MERGE_C R3, RZ, R50, RZ ;  /* 0x00000032ff03723e */ /* 0x000fe200048070ff */
[----:B0-----:R-:W-:Y:S02]  /*eb40*/  @!P1 IMAD.MOV.U32 R10, RZ, RZ, R158 ;  /* 0x000000ffff0a9224 */ /* 0x001fe400078e009e */
        /* <DEDUP_REMOVED lines=11> */
.L_x_88:
[----:B------:R-:W-:Y:S05]  /*ec00*/  BSYNC B0 ;  /* 0x0000000000007941 */ /* 0x000fea0003800000 */
.L_x_87:
[----:B------:R-:W-:Y:S01]  /*ec10*/  FMUL R51, R51, R2 ;  /* 0x0000000233337220 */ /* 0x000fe20000400000 */
[----:B------:R-:W-:Y:S01]  /*ec20*/  BSSY B0, `(.L_x_89) ;  /* 0x0000011000007945 */ /* 0x000fe20003800000 */
[----:B---3--:R-:W-:Y:S01]  /*ec30*/  @!P4 IADD3 R10, P5, R12, R22, RZ ;  /* 0x000000160c0ac210 */ /* 0x008fe20007fbe0ff */
[----:B------:R-:W-:Y:S01]  /*ec40*/  FMUL R52, R52, R2 ;  /* 0x0000000234347220 */ /* 0x000fe20000400000 */
[----:B-1----:R-:W-:Y:S01]  /*ec50*/  @!P1 IADD3 R16, P6, R14, R24, RZ ;  /* 0x000000180e109210 */ /* 0x002fe20007fde0ff */
[----:B------:R-:W-:Y:S01]  /*ec60*/  FMUL R53, R53, R2 ;  /* 0x0000000235357220 */ /* 0x000fe20000400000 */
[C---:B------:R-:W-:Y:S01]  /*ec70*/  @!P4 IMAD R0, R157.reuse, 0xc0, RZ ;  /* 0x000000c09d00c824 */ /* 0x040fe200078e02ff */
[----:B------:R-:W-:Y:S01]  /*ec80*/  F2FP.SATFINITE.E4M3.F32.PACK_AB_MERGE_C R51, RZ, R51, RZ ;  /* 0x00000033ff33723e */ /* 0x000fe200048070ff */
[----:B------:R-:W-:Y:S01]  /*ec90*/  @!P1 IMAD R4, R157, 0xc0, RZ ;  /* 0x000000c09d049824 */ /* 0x000fe200078e02ff */
[----:B------:R-:W-:Y:S08]  /*eca0*/  @P3 BRA `(.L_x_90) ;  /* 0x0000000000203947 */ /* 0x000ff00003800000 */
        /* <DEDUP_REMOVED lines=8> */
.L_x_90:
[----:B------:R-:W-:Y:S05]  /*ed30*/  BSYNC B0 ;  /* 0x0000000000007941 */ /* 0x000fea0003800000 */
.L_x_89:
[----:B------:R-:W-:Y:S01]  /*ed40*/  @!P4 IADD3.X R11, R23, R13, R0, P5, !PT ;  /* 0x0000000d170bc210 */ /* 0x000fe20002ffe400 */
[----:B------:R-:W-:Y:S01]  /*ed50*/  FMUL R54, R54, R2 ;  /* 0x0000000236367220 */ /* 0x000fe20000400000 */
[----:B0-----:R-:W-:Y:S01]  /*ed60*/  F2FP.SATFINITE.E4M3.F32.PACK_AB_MERGE_C R3, RZ, R52, RZ ;  /* 0x00000034ff03723e */ /* 0x001fe200048070ff */
[----:B------:R-:W-:Y:S01]  /*ed70*/  BSSY B0, `(.L_x_91) ;  /* 0x000000f000007945 */ /* 0x000fe20003800000 */
[----:B------:R-:W-:Y:S02]  /*ed80*/  @!P1 IADD3.X R17, R25, R15, R4, P6, !PT ;  /* 0x0000000f19119210 */ /* 0x000fe400037fe404 */
[----:B------:R-:W-:Y:S01]  /*ed90*/  F2FP.SATFINITE.E4M3.F32.PACK_AB_MERGE_C R53, RZ, R53, RZ ;  /* 0x00000035ff35723e */ /* 0x000fe200048070ff */
[----:B------:R0:W-:Y:S01]  /*eda0*/  @!P4 STG.E.U8 desc[UR12][R10.64+0x38], R3 ;  /* 0x000038030a00c986 */ /* 0x0001e2000c10110c */
[----:B------:R-:W-:-:S03]  /*edb0*/  F2FP.SATFINITE.E4M3.F32.PACK_AB_MERGE_C R7, RZ, R54, RZ ;  /* 0x00000036ff07723e */ /* 0x000fc600048070ff */
[----:B------:R0:W-:Y:S01]  /*edc0*/  @!P1 STG.E.U8 desc[UR12][R16.64+0x39], R53 ;  /* 0x0000393510009986 */ /* 0x0001e2000c10110c */
[----:B------:R-:W-:Y:S05]  /*edd0*/  @P2 BRA `(.L_x_92) ;  /* 0x0000000000202947 */ /* 0x000fea0003800000 */
[----:B-1----:R-:W-:Y:S01]  /*ede0*/  IADD3 R8, P1, R5, R158, RZ ;  /* 0x0000009e05087210 */ /* 0x002fe20007f3e0ff */
[----:B------:R-:W-:Y:S01]  /*edf0*/  ULDC.64 UR4, c[0x0][0x650] ;  /* 0x0001940000047ab9 */ /* 0x000fe20000000a00 */
[----:B0-----:R-:W-:-:S03]  /*ee00*/  IMAD R3, R157, 0xc0, RZ ;  /* 0x000000c09d037824 */ /* 0x001fc600078e02ff */
[----:B------:R-:W-:Y:S02]  /*ee10*/  IMAD.X R9, R6, 0x1, R161, P1 ;  /* 0x0000000106097824 */ /* 0x000fe400008e06a1 */
[----:B------:R-:W-:-:S03]  /*ee20*/  IMAD.WIDE.U32 R8, R156, 0xc0, R8 ;  /* 0x000000c09c087825 */ /* 0x000fc600078e0008 */
[----:B------:R-:W-:-:S04]  /*ee30*/  IADD3 R8, P1, R8, UR4, RZ ;  /* 0x0000000408087c10 */ /* 0x000fc8000ff3e0ff */
[----:B------:R-:W-:-:S05]  /*ee40*/  IADD3.X R9, R3, UR5, R9, P1, !PT ;  /* 0x0000000503097c10 */ /* 0x000fca0008ffe409 */
[----:B------:R2:W-:Y:S04]  /*ee50*/  STG.E.U8 desc[UR12][R8.64+0x38], R7 ;  /* 0x0000380708007986 */ /* 0x0005e8000c10110c */
.L_x_92:
[----:B------:R-:W-:Y:S05]  /*ee60*/  BSYNC B0 ;  /* 0x0000000000007941 */ /* 0x000fea0003800000 */
.L_x_91:
[----:B------:R-:W-:Y:S05]  /*ee70*/  @P0 EXIT ;  /* 0x000000000000094d */ /* 0x000fea0003800000 */
[----:B------:R-:W-:Y:S01]  /*ee80*/  IADD3 R158, P0, R5, R158, RZ ;  /* 0x0000009e059e7210 */ /* 0x000fe20007f1e0ff */
[----:B------:R-:W-:Y:S01]  /*ee90*/  ULDC.64 UR4, c[0x0][0x650] ;  /* 0x0001940000047ab9 */ /* 0x000fe20000000a00 */
[----:B------:R-:W-:Y:S01]  /*eea0*/  FMUL R55, R55, R2 ;  /* 0x0000000237377220 */ /* 0x000fe20000400000 */
[----:B------:R-:W-:Y:S02]  /*eeb0*/  IMAD R157, R157, 0xc0, RZ ;  /* 0x000000c09d9d7824 */ /* 0x000fe400078e02ff */
[----:B------:R-:W-:Y:S02]  /*eec0*/  IMAD.X R159, R6, 0x1, R161, P0 ;  /* 0x00000001069f7824 */ /* 0x000fe400000e06a1 */
[----:B------:R-:W-:Y:S01]  /*eed0*/  F2FP.SATFINITE.E4M3.F32.PACK_AB_MERGE_C R55, RZ, R55, RZ ;  /* 0x00000037ff37723e */ /* 0x000fe200048070ff */
[----:B------:R-:W-:-:S03]  /*eee0*/  IMAD.WIDE.U32 R158, R156, 0xc0, R158 ;  /* 0x000000c09c9e7825 */ /* 0x000fc600078e009e */
[----:B------:R-:W-:-:S04]  /*eef0*/  IADD3 R2, P0, R158, UR4, RZ ;  /* 0x000000049e027c10 */ /* 0x000fc8000ff1e0ff */
[----:B0-----:R-:W-:-:S05]  /*ef00*/  IADD3.X R3, R157, UR5, R159, P0, !PT ;  /* 0x000000059d037c10 */ /* 0x001fca00087fe49f */
[----:B------:R-:W-:Y:S01]  /*ef10*/  STG.E.U8 desc[UR12][R2.64+0x39], R55 ;  /* 0x0000393702007986 */ /* 0x000fe2000c10110c */
[----:B------:R-:W-:Y:S05]  /*ef20*/  EXIT ;  /* 0x000000000000794d */ /* 0x000fea0003800000 */
.L_x_14:
[----:B------:R-:W-:-:S13]  /*ef30*/  ISETP.NE.AND P0, PT, R6, RZ, PT ;  /* 0x000000ff0600720c */ /* 0x000fda0003f05270 */
[----:B------:R-:W-:Y:S05]  /*ef40*/  @P0 EXIT ;  /* 0x000000000000094d */ /* 0x000fea0003800000 */
[----:B------:R-:W-:-:S13]  /*ef50*/  ELECT P0, URZ, PT ;  /* 0x00000000003f782f */ /* 0x000fda0003800000 */
[----:B------:R-:W-:Y:S05]  /*ef60*/  @!P0 BRA `(.L_x_93) ;  /* 0x00000008000c8947 */ /* 0x000fea0003800000 */
[----:B------:R-:W-:-:S13]  /*ef70*/  ISETP.GE.AND P0, PT, R4, 0x1, PT ;  /* 0x000000010400780c */ /* 0x000fda0003f06270 */
[----:B------:R-:W-:Y:S05]  /*ef80*/  @!P0 BRA `(.L_x_93) ;  /* 0x0000000800048947 */ /* 0x000fea0003800000 */
[----:B------:R-:W0:Y:S01]  /*ef90*/  S2R R3, SR_CgaCtaId ;  /* 0x0000000000037919 */ /* 0x000e220000008800 */
[----:B------:R-:W-:Y:S01]  /*efa0*/  IMAD.SHL.U32 R21, R11, 0x100, RZ ;  /* 0x000001000b157824 */ /* 0x000fe200078e00ff */
[----:B------:R-:W-:Y:S01]  /*efb0*/  ULDC UR4, c[0x0][0x384] ;  /* 0x0000e10000047ab9 */ /* 0x000fe20000000800 */
[----:B------:R-:W-:Y:S01]  /*efc0*/  LOP3.LUT P0, RZ, R10, 0x1f, RZ, 0xc0, !PT ;  /* 0x0000001f0aff7812 */ /* 0x000fe2000780c0ff */
[----:B------:R-:W-:Y:S01]  /*efd0*/  ULDC UR5, c[0x0][0x388] ;  /* 0x0000e20000057ab9 */ /* 0x000fe20000000800 */
[----:B------:R-:W-:Y:S01]  /*efe0*/  ISETP.NE.AND P1, PT, R12, RZ, PT ;  /* 0x000000ff0c00720c */ /* 0x000fe20003f25270 */
[----:B------:R-:W-:Y:S01]  /*eff0*/  VIADD R22, R4, 0x1 ;  /* 0x0000000104167836 */ /* 0x000fe20000000000 */
[----:B------:R-:W-:Y:S01]  /*f000*/  ISETP.NE.OR P0, PT, R12, RZ, !P0 ;  /* 0x000000ff0c00720c */ /* 0x000fe20004705670 */
[----:B------:R-:W-:Y:S01]  /*f010*/  IMAD.MOV.U32 R5, RZ, RZ, 0x1 ;  /* 0x00000001ff057424 */ /* 0x000fe200078e00ff */
[----:B------:R-:W-:Y:S02]  /*f020*/  LOP3.LUT R20, R8, 0x2, RZ, 0xfc, !PT ;  /* 0x0000000208147812 */ /* 0x000fe400078efcff */
[----:B------:R-:W-:Y:S01]  /*f030*/  CS2R R6, SRZ ;  /* 0x0000000000067805 */ /* 0x000fe2000001ff00 */
[----:B------:R-:W-:Y:S01]  /*f040*/  IMAD.MOV.U32 R9, RZ, RZ, RZ ;  /* 0x000000ffff097224 */ /* 0x000fe200078e00ff */
[----:B------:R-:W-:Y:S01]  /*f050*/  CS2R R10, SRZ ;  /* 0x00000000000a7805 */ /* 0x000fe2000001ff00 */
[----:B0----5:R-:W-:-:S05]  /*f060*/  IMAD.SHL.U32 R0, R3, 0x20, RZ ;  /* 0x0000002003007824 */ /* 0x021fca00078e00ff */
[----:B------:R-:W-:-:S05]  /*f070*/  LOP3.LUT R0, R0, 0x20, RZ, 0xc0, !PT ;  /* 0x0000002000007812 */ /* 0x000fca00078ec0ff */
[----:B--2---:R-:W-:Y:S02]  /*f080*/  IMAD R2, R13, 0x40, R0 ;  /* 0x000000400d027824 */ /* 0x004fe400078e0200 */
[----:B------:R-:W-:Y:S02]  /*f090*/  IMAD.SHL.U32 R0, R3, 0x800, RZ ;  /* 0x0000080003007824 */ /* 0x000fe400078e00ff */
[----:B------:R-:W-:-:S03]  /*f0a0*/  IMAD.HI.U32 R3, R21, UR4, RZ ;  /* 0x0000000415037c27 */ /* 0x000fc6000f8e00ff */
[----:B------:R-:W-:Y:S02]  /*f0b0*/  LOP3.LUT R0, R0, 0x800, RZ, 0xc0, !PT ;  /* 0x0000080000007812 */ /* 0x000fe400078ec0ff */
[----:B------:R-:W-:-:S07]  /*f0c0*/  SHF.R.U32.HI R3, RZ, UR5, R3 ;  /* 0x00000005ff037c19 */ /* 0x000fce0008011603 */
.L_x_97:
[----:B------:R-:W0:Y:S01]  /*f0d0*/  S2R R13, SR_CgaCtaId ;  /* 0x00000000000d7919 */ /* 0x000e220000008800 */
[----:B------:R-:W-:-:S04]  /*f0e0*/  MOV R12, 0x400 ;  /* 0x00000400000c7802 */ /* 0x000fc80000000f00 */
[----:B0-----:R-:W-:Y:S02]  /*f0f0*/  LEA R18, R13, R12, 0x18 ;  /* 0x0000000c0d127211 */ /* 0x001fe400078ec0ff */
[----:B------:R-:W-:-:S03]  /*f100*/  SHF.L.U32 R12, R5, 0x1f, RZ ;  /* 0x0000001f050c7819 */ /* 0x000fc600000006ff */
[----:B------:R-:W-:-:S07]  /*f110*/  IMAD R19, R7, 0x8, R18 ;  /* 0x0000000807137824 */ /* 0x000fce00078e0212 */
.L_x_94:
[----:B0-----:R0:W1:Y:S02]  /*f120*/  SYNCS.PHASECHK.TRANS64.TRYWAIT P2, [R19+URZ+0x37058], R12 ;  /* 0x0370580c130075a7 */ /* 0x001064000804017f */
[----:B-1----:R-:W-:Y:S05]  /*f130*/  @!P2 NANOSLEEP.SYNCS 0x989680 ;  /* 0x009896800000a95d */ /* 0x002fea0003900000 */
[----:B------:R-:W1:Y:S02]  /*f140*/  @!P2 SYNCS.PHASECHK.TRANS64 P2, [R19+URZ+0x37058], R12 ;  /* 0x0370580c1300a5a7 */ /* 0x000e64000804007f */
[----:B-1----:R-:W-:Y:S05]  /*f150*/  @!P2 BRA `(.L_x_94) ;  /* 0xfffffffc00f0a947 */ /* 0x002fea000383ffff */
[----:B0-----:R-:W0:Y:S02]  /*f160*/  @!P1 LDC R12, c[0x0][0x580] ;  /* 0x00016000ff0c9b82 */ /* 0x001e240000000800 */
[----:B0-----:R0:W-:Y:S02]  /*f170*/  @!P1 SYNCS.ARRIVE.TRANS64 RZ, [R19+URZ+0x37000], R12 ;  /* 0x0370000c13ff99a7 */ /* 0x0011e4000800003f */
[----:B0-----:R-:W-:-:S04]  /*f180*/  PRMT R12, R20, 0x9910, RZ ;  /* 0x00009910140c7816 */ /* 0x001fc800000000ff */
[----:B------:R-:W-:-:S13]  /*f190*/  ISETP.NE.AND P2, PT, R12, 0x2, PT ;  /* 0x000000020c00780c */ /* 0x000fda0003f45270 */
[----:B------:R-:W-:Y:S05]  /*f1a0*/  @P2 BRA `(.L_x_95) ;  /* 0x0000000000042947 */ /* 0x000fea0003800000 */
[----:B------:R-:W-:Y:S01]  /*f1b0*/  BPT.TRAP 0x1 ;  /* 0x000000040000795c */ /* 0x000fe20000300000 */
.L_x_95:
[----:B------:R-:W-:Y:S05]  /*f1c0*/  @P0 BRA `(.L_x_96) ;  /* 0x0000000000040947 */ /* 0x000fea0003800000 */
[----:B------:R-:W-:Y:S01]  /*f1d0*/  BPT.TRAP 0x1 ;  /* 0x000000040000795c */ /* 0x000fe20000300000 */
.L_x_96:
[----:B------:R-:W0:Y:S01]  /*f1e0*/  LDC R14, c[0x0][0x380] ;  /* 0x0000e000ff0e7b82 */ /* 0x000e220000000800 */
[----:B------:R-:W-:Y:S01]  /*f1f0*/  R2UR UR4, R3 ;  /* 0x00000000030472ca */ /* 0x000fe200000e0000 */
[----:B------:R-:W-:Y:S01]  /*f200*/  ULDC UR14, c[0x0][0x38c] ;  /* 0x0000e300000e7ab9 */ /* 0x000fe20000000800 */
[----:B------:R-:W-:Y:S01]  /*f210*/  R2UR UR13, R21 ;  /* 0x00000000150d72ca */ /* 0x000fe200000e0000 */
[----:B------:R-:W-:Y:S01]  /*f220*/  UISETP.NE.AND UP0, UPT, UR14, 0x1, UPT ;  /* 0x000000010e00788c */ /* 0x000fe2000bf05270 */
[----:B------:R-:W-:Y:S01]  /*f230*/  R2UR UR25, R18 ;  /* 0x00000000121972ca */ /* 0x000fe200000e0000 */
[----:B------:R-:W-:Y:S01]  /*f240*/  ULDC UR24, c[0x0][0x398] ;  /* 0x0000e60000187ab9 */ /* 0x000fe20000000800 */
[----:B------:R-:W-:Y:S01]  /*f250*/  R2UR UR17, R19 ;  /* 0x00000000131172ca */ /* 0x000fe200000e0000 */
[----:B------:R-:W1:Y:S01]  /*f260*/  LDC.64 R12, c[0x0][0x3f8] ;  /* 0x0000fe00ff0c7b82 */ /* 0x000e620000000a00 */
[----:B------:R-:W-:Y:S01]  /*f270*/  R2UR UR18, R10 ;  /* 0x000000000a1272ca */ /* 0x000fe200000e0000 */
[----:B------:R-:W-:Y:S01]  /*f280*/  ULDC UR12, c[0x0][0x3ec] ;  /* 0x0000fb00000c7ab9 */ /* 0x000fe20000000800 */
[----:B------:R-:W-:Y:S01]  /*f290*/  R2UR UR16, R7 ;  /* 0x00000000071072ca */ /* 0x000fe200000e0000 */
[----:B------:R-:W-:Y:S01]  /*f2a0*/  VIADD R22, R22, 0xffffffff ;  /* 0xffffffff16167836 */ /* 0x000fe20000000000 */
[----:B------:R-:W-:Y:S01]  /*f2b0*/  ULDC.64 UR28, c[0x0][0x198] ;  /* 0x00006600001c7ab9 */ /* 0x000fe20000000a00 */
[----:B------:R-:W-:Y:S01]  /*f2c0*/  ULDC.64 UR20, c[0x0][0x3f0] ;  /* 0x0000fc0000147ab9 */ /* 0x000fe20000000a00 */
[----:B------:R-:W-:Y:S01]  /*f2d0*/  @UP0 ULDC.64 UR8, c[0x0][0x390] ;  /* 0x0000e40000080ab9 */ /* 0x000fe20000000a00 */
[----:B------:R-:W1:Y:S01]  /*f2e0*/  LDC.64 R16, c[0x0][0x3d0] ;  /* 0x0000f400ff107b82 */ /* 0x000e620000000a00 */
[----:B------:R-:W-:Y:S01]  /*f2f0*/  ISETP.GT.AND P6, PT, R22, 0x1, PT ;  /* 0x000000011600780c */ /* 0x000fe20003fc4270 */
[----:B------:R-:W-:Y:S01]  /*f300*/  UMOV UR32, 0x30000 ;  /* 0x0003000000207882 */ /* 0x000fe20000000000 */
[----:B------:R-:W-:Y:S01]  /*f310*/  UMOV UR26, 0x0 ;  /* 0x00000000001a7882 */ /* 0x000fe20000000000 */
[----:B------:R-:W-:-:S02]  /*f320*/  UIADD3 UR17, UR17, 0x37000, URZ ;  /* 0x0003700011117890 */ /* 0x000fc4000fffe03f */
[----:B------:R-:W-:Y:S01]  /*f330*/  USHF.L.U32 UR18, UR18, 0x6, URZ ;  /* 0x0000000612127899 */ /* 0x000fe2000800063f */
[----:B0-----:R-:W-:Y:S01]  /*f340*/  ISETP.NE.AND P2, PT, R14, 0x1, PT ;  /* 0x000000010e00780c */ /* 0x001fe20003f45270 */
[----:B------:R-:W0:Y:S01]  /*f350*/  LDC.64 R18, c[0x0][0x3e0] ;  /* 0x0000f800ff127b82 */ /* 0x000e220000000a00 */
[----:B------:R-:W-:Y:S01]  /*f360*/  ULEA UR16, UR16, UR25, 0xe ;  /* 0x0000001910107291 */ /* 0x000fe2000f8e703f */
[----:B------:R-:W-:-:S10]  /*f370*/  UMOV UR27, 0x10000000 ;  /* 0x10000000001b7882 */ /* 0x000fd40000000000 */
[----:B------:R-:W-:Y:S01]  /*f380*/  @P2 IMAD.U32 R15, RZ, RZ, UR4 ;  /* 0x00000004ff0f2e24 */ /* 0x000fe2000f8e00ff */
[----:B------:R-:W-:Y:S01]  /*f390*/  ULDC.64 UR4, c[0x0][0x3c8] ;  /* 0x0000f20000047ab9 */ /* 0x000fe20000000a00 */
[----:B-1----:R-:W-:-:S03]  /*f3a0*/  IMAD R13, R9, R16, R13 ;  /* 0x00000010090d7224 */ /* 0x002fc600078e020d */
[----:B------:R-:W-:Y:S01]  /*f3b0*/  @P2 R2UR UR13, R15 ;  /* 0x000000000f0d22ca */ /* 0x000fe200000e0000 */
[----:B------:R-:W-:Y:S01]  /*f3c0*/  IMAD R12, R11, UR5, R12 ;  /* 0x000000050b0c7c24 */ /* 0x000fe2000f8e020c */
[----:B------:R-:W1:Y:S03]  /*f3d0*/  LDC R15, c[0x0][0x400] ;  /* 0x00010000ff0f7b82 */ /* 0x000e660000000800 */
[----:B------:R-:W-:Y:S02]  /*f3e0*/  IMAD.U32 R13, R13, 0x20, R12 ;  /* 0x000000200d0d7824 */ /* 0x000fe400078e000c */
[----:B------:R-:W-:-:S05]  /*f3f0*/  VIADD R12, R10, 0x1 ;  /* 0x000000010a0c7836 */ /* 0x000fca0000000000 */
[----:B------:R-:W-:Y:S01]  /*f400*/  ISETP.NE.AND P2, PT, R12, UR15, PT ;  /* 0x0000000f0c007c0c */ /* 0x000fe2000bf45270 */
[----:B------:R-:W-:Y:S02]  /*f410*/  UIADD3 UR6, -UR13, URZ, URZ ;  /* 0x0000003f0d067290 */ /* 0x000fe4000fffe13f */
[----:B------:R-:W-:-:S04]  /*f420*/  UMOV UR5, UR13 ;  /* 0x0000000d00057c82 */ /* 0x000fc80008000000 */
[----:B------:R-:W-:Y:S01]  /*f430*/  IMAD R14, R14, UR6, R21 ;  /* 0x000000060e0e7c24 */ /* 0x000fe2000f8e0215 */
[----:B------:R-:W-:Y:S02]  /*f440*/  UIMAD.WIDE.U32 UR6, UR13, UR8, URZ ;  /* 0x000000080d0672a5 */ /* 0x000fe4000f8e003f */
[----:B------:R-:W-:Y:S02]  /*f450*/  UIADD3 UR6, UP1, UR28, 0xf0, URZ ;  /* 0x000000f01c067890 */ /* 0x000fe4000ff3e03f */
[----:B------:R-:W-:Y:S01]  /*f460*/  @UP0 USHF.R.U32.HI UR5, URZ, UR9, UR7 ;  /* 0x000000093f050299 */ /* 0x000fe20008011607 */
[----:B------:R-:W-:Y:S01]  /*f470*/  R2UR UR19, R14 ;  /* 0x000000000e1372ca */ /* 0x000fe200000e0000 */
[----:B------:R-:W-:Y:S01]  /*f480*/  UISETP.NE.AND UP0, UPT, UR24, 0x1, UPT ;  /* 0x000000011800788c */ /* 0x000fe2000bf05270 */
[----:B-1----:R-:W-:Y:S01]  /*f490*/  IMAD R10, R6, R17, R15 ;  /* 0x00000011060a7224 */ /* 0x002fe200078e020f */
[----:B------:R-:W-:Y:S01]  /*f4a0*/  ULDC.64 UR8, c[0x0][0x3c0] ;  /* 0x0000f00000087ab9 */ /* 0x000fe20000000a00 */
[----:B------:R-:W-:Y:S01]  /*f4b0*/  VIADD R15, R11, 0x1 ;  /* 0x000000010b0f7836 */ /* 0x000fe20000000000 */
[----:B------:R-:W-:Y:S01]  /*f4c0*/  UIADD3 UR7, -UR5, URZ, URZ ;  /* 0x0000003f05077290 */ /* 0x000fe2000fffe13f */
[----:B------:R-:W-:Y:S01]  /*f4d0*/  @P2 IMAD.MOV R15, RZ, RZ, R11 ;  /* 0x000000ffff0f2224 */ /* 0x000fe200078e020b */
[----:B------:R-:W-:Y:S01]  /*f4e0*/  UMOV UR22, UR5 ;  /* 0x0000000500167c82 */ /* 0x000fe20008000000 */
[----:B------:R-:W-:Y:S01]  /*f4f0*/  IMAD.U32 R10, R10, 0x400, R13 ;  /* 0x000004000a0a7824 */ /* 0x000fe200078e000d */
[----:B------:R-:W-:Y:S01]  /*f500*/  UIMAD UR7, UR14, UR7, UR13 ;  /* 0x000000070e0772a4 */ /* 0x000fe2000f8e020d */
[----:B------:R-:W-:Y:S01]  /*f510*/  IMAD R13, R7, 0x1000, R0 ;  /* 0x00001000070d7824 */ /* 0x000fe200078e0200 */
[----:B0-----:R-:W-:Y:S01]  /*f520*/  ISETP.NE.AND P3, PT, R15, R18, PT ;  /* 0x000000120f00720c */ /* 0x001fe20003f65270 */
[----:B------:R-:W-:Y:S01]  /*f530*/  @UP0 ULDC UR10, c[0x0][0x39c] ;  /* 0x0000e700000a0ab9 */ /* 0x000fe20000000800 */
[----:B------:R-:W-:Y:S01]  /*f540*/  @UP0 ULDC UR31, c[0x0][0x3a0] ;  /* 0x0000e800001f0ab9 */ /* 0x000fe20000000800 */
[----:B------:R-:W-:Y:S01]  /*f550*/  UIMAD.WIDE.U32 UR10, UR5, UR10, URZ ;  /* 0x0000000a050a72a5 */ /* 0x000fe2000f8e003f */
[----:B------:R-:W-:Y:S01]  /*f560*/  R2UR UR30, R10 ;  /* 0x000000000a1e72ca */ /* 0x000fe200000e0000 */
[----:B------:R-:W-:Y:S01]  /*f570*/  VIADD R14, R9, 0x1 ;  /* 0x00000001090e7836 */ /* 0x000fe20000000000 */
[----:B------:R-:W-:Y:S01]  /*f580*/  R2UR UR23, R13 ;  /* 0x000000000d1772ca */ /* 0x000fe200000e0000 */
[----:B------:R-:W-:Y:S01]  /*f590*/  @UP0 USHF.R.U32.HI UR22, URZ, UR31, UR11 ;  /* 0x0000001f3f160299 */ /* 0x000fe2000801160b */
[----:B------:R-:W-:Y:S01]  /*f5a0*/  R2UR UR13, R9 ;  /* 0x00000000090d72ca */ /* 0x000fe200000e0000 */
[----:B------:R-:W-:Y:S01]  /*f5b0*/  UIMAD UR19, UR19, UR8, UR12 ;  /* 0x00000008131372a4 */ /* 0x000fe2000f8e020c */
[----:B------:R-:W-:Y:S01]  /*f5c0*/  R2UR UR12, R11 ;  /* 0x000000000b0c72ca */ /* 0x000fe200000e0000 */
[----:B------:R-:W-:Y:S01]  /*f5d0*/  UIADD3 UR8, -UR22, URZ, URZ ;  /* 0x0000003f16087290 */ /* 0x000fe2000fffe13f */
[----:B------:R-:W-:Y:S01]  /*f5e0*/  R2UR UR11, R2 ;  /* 0x00000000020b72ca */ /* 0x000fe200000e0000 */
[----:B------:R-:W-:Y:S01]  /*f5f0*/  @P3 IMAD.MOV R14, RZ, RZ, R9 ;  /* 0x000000ffff0e3224 */ /* 0x000fe200078e0209 */
[----:B------:R-:W-:Y:S01]  /*f600*/  UIADD3 UR28, UP2, UR28, 0x270, URZ ;  /* 0x000002701c1c7890 */ /* 0x000fe2000ff5e03f */
[----:B------:R-:W-:Y:S01]  /*f610*/  R2UR UR14, R6 ;  /* 0x00000000060e72ca */ /* 0x000fe200000e0000 */
[----:B------:R-:W-:Y:S01]  /*f620*/  UIMAD UR5, UR24, UR8, UR5 ;  /* 0x00000008180572a4 */ /* 0x000fe2000f8e0205 */
[----:B------:R-:W-:Y:S01]  /*f630*/  VIADD R7, R7, 0x1 ;  /* 0x0000000107077836 */ /* 0x000fe20000000000 */
[----:B------:R-:W-:Y:S01]  /*f640*/  ISETP.NE.AND P4, PT, R14, R19, PT ;  /* 0x000000130e00720c */ /* 0x000fe20003f85270 */
[----:B------:R-:W-:Y:S01]  /*f650*/  UIMAD UR20, UR7, UR9, UR20 ;  /* 0x00000009071472a4 */ /* 0x000fe2000f8e0214 */
[----:B------:R-:W-:Y:S01]  /*f660*/  VIADD R13, R6, 0x1 ;  /* 0x00000001060d7836 */ /* 0x000fe20000000000 */
[----:B------:R-:W-:Y:S01]  /*f670*/  UIMAD UR21, UR5, UR4, UR21 ;  /* 0x00000004051572a4 */ /* 0x000fe2000f8e0215 */
[----:B------:R-:W-:Y:S01]  /*f680*/  ISETP.NE.AND P5, PT, R7, 0xb, PT ;  /* 0x0000000b0700780c */ /* 0x000fe20003fa5270 */
[----:B------:R-:W-:Y:S01]  /*f690*/  UIADD3.X UR7, URZ, UR29, URZ, UP1, !UPT ;  /* 0x0000001d3f077290 */ /* 0x000fe20008ffe43f */
[----:B------:R-:W-:Y:S01]  /*f6a0*/  SEL R11, R15, RZ, P3 ;  /* 0x000000ff0f0b7207 */ /* 0x000fe20001800000 */
[----:B------:R-:W-:Y:S01]  /*f6b0*/  UPRMT UR4, UR30, 0x5410, URZ ;  /* 0x000054101e047896 */ /* 0x000fe2000800003f */
[----:B------:R-:W-:Y:S01]  /*f6c0*/  SEL R10, RZ, 0x1, P5 ;  /* 0x00000001ff0a7807 */ /* 0x000fe20002800000 */
[----:B------:R-:W-:Y:S01]  /*f6d0*/  UIADD3 UR8, UR25, 0x2c000, UR23 ;  /* 0x0002c00019087890 */ /* 0x000fe2000fffe017 */
[----:B------:R-:W-:Y:S01]  /*f6e0*/  SEL R7, R7, RZ, P5 ;  /* 0x000000ff07077207 */ /* 0x000fe20002800000 */
[----:B------:R-:W-:Y:S01]  /*f6f0*/  UIADD3.X UR29, URZ, UR29, URZ, UP2, !UPT ;  /* 0x0000001d3f1d7290 */ /* 0x000fe200097fe43f */
[----:B------:R-:W-:Y:S01]  /*f700*/  LOP3.LUT R5, R5, R10, RZ, 0x3c, !PT ;  /* 0x0000000a05057212 */ /* 0x000fe200078e3cff */
[----:B------:R-:W-:Y:S01]  /*f710*/  UMOV UR9, UR17 ;  /* 0x0000001100097c82 */ /* 0x000fe20008000000 */
[----:B------:R-:W-:Y:S01]  /*f720*/  UMOV UR10, UR18 ;  /* 0x00000012000a7c82 */ /* 0x000fe20008000000 */
[----:B------:R-:W-:Y:S01]  /*f730*/  @P4 IMAD.MOV R13, RZ, RZ, R6 ;  /* 0x000000ffff0d4224 */ /* 0x000fe200078e0206 */
[----:B------:R0:W-:Y:S01]  /*f740*/  UTMALDG.5D.IM2COL [UR16], [UR6], UR4 ;  /* 0x00000010060073b4 */ /* 0x0001e20008060004 */
[----:B------:R-:W-:-:S02]  /*f750*/  SEL R10, R12, RZ, P2 ;  /* 0x000000ff0c0a7207 */ /* 0x000fc40001000000 */
[----:B------:R-:W-:Y:S01]  /*f760*/  SEL R9, R14, RZ, P4 ;  /* 0x000000ff0e097207 */ /* 0x000fe20002000000 */
[----:B------:R-:W-:Y:S01]  /*f770*/  IMAD.MOV.U32 R6, RZ, RZ, R13 ;  /* 0x000000ffff067224 */ /* 0x000fe200078e000d */
[----:B------:R0:W-:Y:S02]  /*f780*/  UTMALDG.5D.MULTICAST [UR8], [UR28], UR32, desc[UR26] ;  /* 0x00001a081c0073b4 */ /* 0x0001e40008021820 */
[----:B0-----:R-:W-:Y:S05]  /*f790*/  @P6 BRA `(.L_x_97) ;  /* 0xfffffff8004c6947 */ /* 0x001fea000383ffff */
.L_x_93:
[----:B------:R-:W-:Y:S01]  /*f7a0*/  ISETP.GE.U32.AND P2, PT, R4, 0xb, PT ;  /* 0x0000000b0400780c */ /* 0x000fe20003f46070 */
[----:B------:R-:W-:Y:S05]  /*f7b0*/  WARPSYNC.ALL ;  /* 0x0000000000007948 */ /* 0x000fea0003800000 */
[----:B------:R-:W-:-:S07]  /*f7c0*/  ELECT P1, URZ, PT ;  /* 0x00000000003f782f */ /* 0x000fce0003820000 */
[----:B--2--5:R-:W-:-:S05]  /*f7d0*/  @P2 IMAD.WIDE.U32 R2, R4, -0x45d1745d, RZ ;  /* 0xba2e8ba304022825 */ /* 0x024fca00078e00ff */
[----:B------:R-:W-:-:S04]  /*f7e0*/  @P2 SHF.R.U32.HI R0, RZ, 0x3, R3 ;  /* 0x00000003ff002819 */ /* 0x000fc80000011603 */
[----:B------:R-:W-:-:S04]  /*f7f0*/  @P2 LOP3.LUT R0, R0, 0x1, RZ, 0xc0, !PT ;  /* 0x0000000100002812 */ /* 0x000fc800078ec0ff */
[----:B------:R-:W-:Y:S01]  /*f800*/  @P2 ISETP.NE.U32.AND P0, PT, R0, 0x1, PT ;  /* 0x000000010000280c */ /* 0x000fe20003f05070 */
[----:B------:R-:W-:-:S12]  /*f810*/  @!P1 EXIT ;  /* 0x000000000000994d */ /* 0x000fd80003800000 */
[----:B------:R-:W-:Y:S01]  /*f820*/  LOP3.LUT R8, R8, 0x2, RZ, 0xfc, !PT ;  /* 0x0000000208087812 */ /* 0x000fe200078efcff */
[----:B------:R-:W-:Y:S01]  /*f830*/  IMAD.MOV.U32 R0, RZ, RZ, 0x1 ;  /* 0x00000001ff007424 */ /* 0x000fe200078e00ff */
[----:B------:R-:W-:Y:S02]  /*f840*/  @P2 ISETP.NE.U32.AND.EX P0, PT, RZ, RZ, PT, P0 ;  /* 0x000000ffff00220c */ /* 0x000fe40003f05100 */
[----:B------:R-:W-:Y:S02]  /*f850*/  ISETP.NE.AND P1, PT, R8, 0x3, PT ;  /* 0x000000030800780c */ /* 0x000fe40003f25270 */
[----:B------:R-:W-:-:S11]  /*f860*/  @P2 SEL R0, RZ, 0x1, !P0 ;  /* 0x00000001ff002807 */ /* 0x000fd60004000000 */
[----:B------:R-:W-:Y:S05]  /*f870*/  @!P1 BRA `(.L_x_98) ;  /* 0x0000000000049947 */ /* 0x000fea0003800000 */
[----:B------:R-:W-:Y:S01]  /*f880*/  BPT.TRAP 0x1 ;  /* 0x000000040000795c */ /* 0x000fe20000300000 */
.L_x_98:
[----:B------:R-:W0:Y:S01]  /*f890*/  S2R R5, SR_CgaCtaId ;  /* 0x0000000000057919 */ /* 0x000e220000008800 */
[----:B------:R-:W-:Y:S01]  /*f8a0*/  IMAD.WIDE.U32 R2, R4, -0x45d1745d, RZ ;  /* 0xba2e8ba304027825 */ /* 0x000fe200078e00ff */
[----:B------:R-:W-:-:S04]  /*f8b0*/  MOV R2, 0x400 ;  /* 0x0000040000027802 */ /* 0x000fc80000000f00 */
[----:B------:R-:W-:-:S05]  /*f8c0*/  SHF.R.U32.HI R3, RZ, 0x3, R3 ;  /* 0x00000003ff037819 */ /* 0x000fca0000011603 */
[----:B------:R-:W-:Y:S01]  /*f8d0*/  IMAD R4, R3, -0xb, R4 ;  /* 0xfffffff503047824 */ /* 0x000fe200078e0204 */
[----:B0-----:R-:W-:Y:S02]  /*f8e0*/  LEA R2, R5, R2, 0x18 ;  /* 0x0000000205027211 */ /* 0x001fe400078ec0ff */
[----:B------:R-:W-:-:S03]  /*f8f0*/  SHF.L.U32 R5, R0, 0x1f, RZ ;  /* 0x0000001f00057819 */ /* 0x000fc600000006ff */
[----:B------:R-:W-:-:S04]  /*f900*/  VIADD R3, R2, 0x37058 ;  /* 0x0003705802037836 */ /* 0x000fc80000000000 */
[----:B------:R-:W-:-:S07]  /*f910*/  IMAD R2, R4, 0x8, R3 ;  /* 0x0000000804027824 */ /* 0x000fce00078e0203 */
.L_x_99:
[----:B0-----:R0:W1:Y:S02]  /*f920*/  SYNCS.PHASECHK.TRANS64.TRYWAIT P0, [R2+URZ], R5 ;  /* 0x00000005020075a7 */ /* 0x001064000800017f */
[----:B-1----:R-:W-:Y:S05]  /*f930*/  @!P0 NANOSLEEP.SYNCS 0x989680 ;  /* 0x009896800000895d */ /* 0x002fea0003900000 */
[----:B------:R-:W1:Y:S02]  /*f940*/  @!P0 SYNCS.PHASECHK.TRANS64 P0, [R2+URZ], R5 ;  /* 0x00000005020085a7 */ /* 0x000e64000800007f */
[----:B-1----:R-:W-:Y:S05]  /*f950*/  @!P0 BRA `(.L_x_99) ;  /* 0xfffffffc00f08947 */ /* 0x002fea000383ffff */
[----:B------:R-:W-:-:S05]  /*f960*/  VIADD R4, R4, 0x1 ;  /* 0x0000000104047836 */ /* 0x000fca0000000000 */
[----:B------:R-:W-:-:S04]  /*f970*/  ISETP.NE.AND P0, PT, R4, 0xb, PT ;  /* 0x0000000b0400780c */ /* 0x000fc80003f05270 */
[----:B0-----:R-:W-:Y:S02]  /*f980*/  SEL R5, RZ, 0x1, P0 ;  /* 0x00000001ff057807 */ /* 0x001fe40000000000 */
[----:B------:R-:W-:Y:S02]  /*f990*/  SEL R4, R4, RZ, P0 ;  /* 0x000000ff04047207 */ /* 0x000fe40000000000 */
[----:B------:R-:W-:-:S03]  /*f9a0*/  LOP3.LUT R7, R0, R5, RZ, 0x3c, !PT ;  /* 0x0000000500077212 */ /* 0x000fc600078e3cff */
[----:B------:R-:W-:Y:S01]  /*f9b0*/  IMAD R0, R4, 0x8, R3 ;  /* 0x0000000804007824 */ /* 0x000fe200078e0203 */
[----:B------:R-:W-:-:S07]  /*f9c0*/  SHF.L.U32 R5, R7, 0x1f, RZ ;  /* 0x0000001f07057819 */ /* 0x000fce00000006ff */
.L_x_100:
        /* <DEDUP_REMOVED lines=11> */
.L_x_101:
        /* <DEDUP_REMOVED lines=11> */
.L_x_102:
        /* <DEDUP_REMOVED lines=11> */
.L_x_103:
        /* <DEDUP_REMOVED lines=11> */
.L_x_104:
        /* <DEDUP_REMOVED lines=11> */
.L_x_105:
        /* <DEDUP_REMOVED lines=11> */
.L_x_106:
        /* <DEDUP_REMOVED lines=11> */
.L_x_107:
        /* <DEDUP_REMOVED lines=11> */
.L_x_108:
        /* <DEDUP_REMOVED lines=11> */
.L_x_109:
[----:B0-----:R0:W1:Y:S02]  /*10000*/  SYNCS.PHASECHK.TRANS64.TRYWAIT P0, [R4+URZ], R3 ;  /* 0x00000003040075a7 */ /* 0x001064000800017f */
[----:B-1----:R-:W-:Y:S05]  /*10010*/  @!P0 NANOSLEEP.SYNCS 0x989680 ;  /* 0x009896800000895d */ /* 0x002fea0003900000 */
[----:B------:R-:W1:Y:S02]  /*10020*/  @!P0 SYNCS.PHASECHK.TRANS64 P0, [R4+URZ], R3 ;  /* 0x00000003040085a7 */ /* 0x000e64000800007f */
[----:B-1----:R-:W-:Y:S05]  /*10030*/  @P0 EXIT ;  /* 0x000000000000094d */ /* 0x002fea0003800000 */
[----:B------:R-:W-:Y:S05]  /*10040*/  BRA `(.L_x_109) ;  /* 0xfffffffc00ec7947 */ /* 0x000fea000383ffff */
.L_x_110:
[----:B------:R-:W-:-:S00]  /*10050*/  BRA `(.L_x_110) ;  /* 0xfffffffc00fc7947 */ /* 0x000fc0000383ffff */
[----:B------:R-:W-:-:S00]  /*10060*/  NOP ;  /* 0x0000000000007918 */ /* 0x000fc00000000000 */
        /* <DEDUP_REMOVED lines=9> */
.L_x_111:


//--------------------- .nv.shared._ZN7cutlass13device_kernelINS_4conv6kernel13ConvUniversalINS1_16ConvProblemShapeILNS1_8OperatorE0ELi3EEENS1_10collective14CollectiveConvINS1_46MainloopSm90TmaGmmaWarpSpecializedImplicitGemmILS5_0ELi11ELi3EN4cute5tupleIJNSA_1CILi2EEENSC_ILi1EEESE_EEENS1_36KernelImplicitTmaWarpSpecializedSm90ELi1EEENSB_IJNSC_ILi256EEENSC_ILi64EEENSB_IJSJ_EEEEEENS_12float_e4m3_tESM_NSA_8TiledMMAINSA_8MMA_AtomIJNSA_4SM904GMMA30MMA_64x64x32_F32E4M3E4M3_SS_TNILNSQ_7ScaleInE1ELSS_1EEEEEENSA_6LayoutINSB_IJSE_SE_SE_EEENSB_IJNSC_ILi0EEESX_SX_EEEEENSB_IJNSA_10UnderscoreES10_S10_EEEEENS7_6detail26Sm90ImplicitGemmTileTraitsINSA_20SM90_TMA_LOAD_IM2COLENSA_14ComposedLayoutINSA_7SwizzleILi2ELi4ELi3EEENSA_18smem_ptr_flag_bitsILi8EEENSV_INSB_IJNSB_IJNSC_ILi8EEENSC_ILi32EEEEEENSB_IJSJ_SE_EEENSB_IJSE_NSC_ILi11EEEEEEEEENSB_IJNSB_IJSJ_NSC_ILi512EEEEEENSB_IJSE_SX_EEENSB_IJSX_NSC_ILi16384EEEEEEEEEEEEEvEENS14_INSA_23SM90_TMA_LOAD_MULTICASTENS16_IS18_S1A_NSV_INSB_IJNSB_IJS1B_S1B_EEES1E_S1G_EEENSB_IJS1J_S1K_NSB_IJSX_NSC_ILi4096EEEEEEEEEEEEEvEEEENS_8epilogue10collective6detail29Sm90TmaWarpSpecializedAdapterINS22_15DefaultEpilogueISM_NSB_IJNSB_IJllllEEESE_SX_EEES27_NS21_6thread17LinearCombinationISM_Li1EffLNS28_9ScaleType4KindE0ELNS_15FloatRoundStyleE2ESM_EENS_4gemm15EpilogueDefaultEEEEEvvEEEEvNT_6ParamsE --------------------------
	.section	.nv.shared._ZN7cutlass13device_kernelINS_4conv6kernel13ConvUniversalINS1_16ConvProblemShapeILNS1_8OperatorE0ELi3EEENS1_10collective14CollectiveConvINS1_46MainloopSm90TmaGmmaWarpSpecializedImplicitGemmILS5_0ELi11ELi3EN4cute5tupleIJNSA_1CILi2EEENSC_ILi1EEESE_EEENS1_36KernelImplicitTmaWarpSpecializedSm90ELi1EEENSB_IJNSC_ILi256EEENSC_ILi64EEENSB_IJSJ_EEEEEENS_12float_e4m3_tESM_NSA_8TiledMMAINSA_8MMA_AtomIJNSA_4SM904GMMA30MMA_64x64x32_F32E4M3E4M3_SS_TNILNSQ_7ScaleInE1ELSS_1EEEEEENSA_6LayoutINSB_IJSE_SE_SE_EEENSB_IJNSC_ILi0EEESX_SX_EEEEENSB_IJNSA_10UnderscoreES10_S10_EEEEENS7_6detail26Sm90ImplicitGemmTileTraitsINSA_20SM90_TMA_LOAD_IM2COLENSA_14ComposedLayoutINSA_7SwizzleILi2ELi4ELi3EEENSA_18smem_ptr_flag_bitsILi8EEENSV_INSB_IJNSB_IJNSC_ILi8EEENSC_ILi32EEEEEENSB_IJSJ_SE_EEENSB_IJSE_NSC_ILi11EEEEEEEEENSB_IJNSB_IJSJ_NSC_ILi512EEEEEENSB_IJSE_SX_EEENSB_IJSX_NSC_ILi16384EEEEEEEEEEEEEvEENS14_INSA_23SM90_TMA_LOAD_MULTICASTENS16_IS18_S1A_NSV_INSB_IJNSB_IJS1B_S1B_EEES1E_S1G_EEENSB_IJS1J_S1K_NSB_IJSX_NSC_ILi4096EEEEEEEEEEEEEvEEEENS_8epilogue10collective6detail29Sm90TmaWarpSpecializedAdapterINS22_15DefaultEpilogueISM_NSB_IJNSB_IJllllEEESE_SX_EEES27_NS21_6thread17LinearCombinationISM_Li1EffLNS28_9ScaleType4KindE0ELNS_15FloatRoundStyleE2ESM_EENS_4gemm15EpilogueDefaultEEEEEvvEEEEvNT_6ParamsE,"aw",@nobits
	.sectionflags	@""
	.align	16
	.zero		1024


//--------------------- .nv.shared.reserved.0     --------------------------
	.section	.nv.shared.reserved.0,"aw",@nobits
	.weak		__nv_reservedSMEM_offset_0_alias
	.size		__nv_reservedSMEM_offset_0_alias, 0, 0
	.other		__nv_reservedSMEM_offset_0_alias,@"STO_CUDA_RESERVED_SHARED STV_DEFAULT"
__nv_reservedSMEM_offset_0_alias:
	.zero		0


//--------------------- .nv.global                --------------------------
	.section	.nv.global,"aw",@nobits
.nv.global:
	.type		_ZN39_INTERNAL_9d42264e_4_k_cu_9e68825b_32024cute1_E,@object
	.size		_ZN39_INTERNAL_9d42264e_4_k_cu_9e68825b_32024cute1_E,(_ZN39_INTERNAL_9d42264e_4_k_cu_9e68825b_32024cuda3std3__45__cpo6cbeginE - _ZN39_INTERNAL_9d42264e_4_k_cu_9e68825b_32024cute1_E)
_ZN39_INTERNAL_9d42264e_4_k_cu_9e68825b_32024cute1_E:
	.zero		1
	.type		_ZN39_INTERNAL_9d42264e_4_k_cu_9e68825b_32024cuda3std3__45__cpo6cbeginE,@object
	.size		_ZN39_INTERNAL_9d42264e_4_k_cu_9e68825b_32024cuda3std3__45__cpo6cbeginE,(_ZN39_INTERNAL_9d42264e_4_k_cu_9e68825b_32024cuda3std3__48in_placeE - _ZN39_INTERNAL_9d42264e_4_k_cu_9e68825b_32024cuda3std3__45__cpo6cbeginE)
_ZN39_INTERNAL_9d42264e_4_k_cu_9e68825b_32024cuda3std3__45__cpo6cbeginE:
	.zero		1
	.type		_ZN39_INTERNAL_9d42264e_4_k_cu_9e68825b_32024cuda3std3__48in_placeE,@object
	.size		_ZN39_INTERNAL_9d42264e_4_k_cu_9e68825b_32024cuda3std3__48in_placeE,(_ZN39_INTERNAL_9d42264e_4_k_cu_9e68825b_32024cuda3std6ranges3__45__cpo9iter_moveE - _ZN39_INTERNAL_9d42264e_4_k_cu_9e68825b_32024cuda3std3__48in_placeE)
_ZN39_INTERNAL_9d42264e_4_k_cu_9e68825b_32024cuda3std3__48in_placeE:
	.zero		1
	.type		_ZN39_INTERNAL_9d42264e_4_k_cu_9e68825b_32024cuda3std6ranges3__45__cpo9iter_moveE,@object
	.size		_ZN39_INTERNAL_9d42264e_4_k_cu_9e68825b_32024cuda3std6ranges3__45__cpo9iter_moveE,(_ZN39_INTERNAL_9d42264e_4_k_cu_9e68825b_32024cuda3std3__45__cpo5beginE - _ZN39_INTERNAL_9d42264e_4_k_cu_9e68825b_32024cuda3std6ranges3__45__cpo9iter_moveE)
_ZN39_INTERNAL_9d42264e_4_k_cu_9e68825b_32024cuda3std6ranges3__45__cpo9iter_moveE:
	.zero		1
	.type		_ZN39_INTERNAL_9d42264e_4_k_cu_9e68825b_32024cuda3std3__45__cpo5beginE,@object
	.size		_ZN39_INTERNAL_9d42264e_4_k_cu_9e68825b_32024cuda3std3__45__cpo5beginE,(_ZN39_INTERNAL_9d42264e_4_k_cu_9e68825b_32024cuda3std3__441_GLOBAL__N__9d42264e_4_k_cu_9e68825b_32026ignoreE - _ZN39_INTERNAL_9d42264e_4_k_cu_9e68825b_32024cuda3std3__45__cpo5beginE)
_ZN39_INTERNAL_9d42264e_4_k_cu_9e68825b_32024cuda3std3__45__cpo5beginE:
	.zero		1
	.type		_ZN39_INTERNAL_9d42264e_4_k_cu_9e68825b_32024cuda3std3__441_GLOBAL__N__9d42264e_4_k_cu_9e68825b_32026ignoreE,@object
	.size		_ZN39_INTERNAL_9d42264e_4_k_cu_9e68825b_32024cuda3std3__441_GLOBAL__N__9d42264e_4_k_cu_9e68825b_32026ignoreE,(_ZN39_INTERNAL_9d42264e_4_k_cu_9e68825b_32024cute7productE - _ZN39_INTERNAL_9d42264e_4_k_cu_9e68825b_32024cuda3std3__441_GLOBAL__N__9d42264e_4_k_cu_9e68825b_32026ignoreE)
_ZN39_INTERNAL_9d42264e_4_k_cu_9e68825b_32024cuda3std3__441_GLOBAL__N__9d42264e_4_k_cu_9e68825b_32026ignoreE:
	.zero		1
	.type		_ZN39_INTERNAL_9d42264e_4_k_cu_9e68825b_32024cute7productE,@object
	.size		_ZN39_INTERNAL_9d42264e_4_k_cu_9e68825b_32024cute7productE,(_ZN39_INTERNAL_9d42264e_4_k_cu_9e68825b_32024cuda3std3__45__cpo3endE - _ZN39_INTERNAL_9d42264e_4_k_cu_9e68825b_32024cute7productE)
_ZN39_INTERNAL_9d42264e_4_k_cu_9e68825b_32024cute7productE:
	.zero		1
	.type		_ZN39_INTERNAL_9d42264e_4_k_cu_9e68825b_32024cuda3std3__45__cpo3endE,@object
	.size		_ZN39_INTERNAL_9d42264e_4_k_cu_9e68825b_32024cuda3std3__45__cpo3endE,(_ZN39_INTERNAL_9d42264e_4_k_cu_9e68825b_32024cuda3std3__419piecewise_constructE - _ZN39_INTERNAL_9d42264e_4_k_cu_9e68825b_32024cuda3std3__45__cpo3endE)
_ZN39_INTERNAL_9d42264e_4_k_cu_9e68825b_32024cuda3std3__45__cpo3endE:
	.zero		1
	.type		_ZN39_INTERNAL_9d42264e_4_k_cu_9e68825b_32024cuda3std3__419piecewise_constructE,@object
	.size		_ZN39_INTERNAL_9d42264e_4_k_cu_9e68825b_32024cuda3std3__419piecewise_constructE,(_ZN39_INTERNAL_9d42264e_4_k_cu_9e68825b_32024cuda3std3__45__cpo4cendE - _ZN39_INTERNAL_9d42264e_4_k_cu_9e68825b_32024cuda3std3__419piecewise_constructE)
_ZN39_INTERNAL_9d42264e_4_k_cu_9e68825b_32024cuda3std3__419piecewise_constructE:
	.zero		1
	.type		_ZN39_INTERNAL_9d42264e_4_k_cu_9e68825b_32024cuda3std3__45__cpo4cendE,@object
	.size		_ZN39_INTERNAL_9d42264e_4_k_cu_9e68825b_32024cuda3std3__45__cpo4cendE,(_ZN39_INTERNAL_9d42264e_4_k_cu_9e68825b_32024cuda3std6ranges3__45__cpo4swapE - _ZN39_INTERNAL_9d42264e_4_k_cu_9e68825b_32024cuda3std3__45__cpo4cendE)
_ZN39_INTERNAL_9d42264e_4_k_cu_9e68825b_32024cuda3std3__45__cpo4cendE:
	.zero		1
	.type		_ZN39_INTERNAL_9d42264e_4_k_cu_9e68825b_32024cuda3std6ranges3__45__cpo4swapE,@object
	.size		_ZN39_INTERNAL_9d42264e_4_k_cu_9e68825b_32024cuda3std6ranges3__45__cpo4swapE,(.L_7 - _ZN39_INTERNAL_9d42264e_4_k_cu_9e68825b_32024cuda3std6ranges3__45__cpo4swapE)
_ZN39_INTERNAL_9d42264e_4_k_cu_9e68825b_32024cuda3std6ranges3__45__cpo4swapE:
	.zero		1
.L_7:


//--------------------- .nv.constant0._ZN7cutlass13device_kernelINS_4conv6kernel13ConvUniversalINS1_16ConvProblemShapeILNS1_8OperatorE0ELi3EEENS1_10collective14CollectiveConvINS1_46MainloopSm90TmaGmmaWarpSpecializedImplicitGemmILS5_0ELi11ELi3EN4cute5tupleIJNSA_1CILi2EEENSC_ILi1EEESE_EEENS1_36KernelImplicitTmaWarpSpecializedSm90ELi1EEENSB_IJNSC_ILi256EEENSC_ILi64EEENSB_IJSJ_EEEEEENS_12float_e4m3_tESM_NSA_8TiledMMAINSA_8MMA_AtomIJNSA_4SM904GMMA30MMA_64x64x32_F32E4M3E4M3_SS_TNILNSQ_7ScaleInE1ELSS_1EEEEEENSA_6LayoutINSB_IJSE_SE_SE_EEENSB_IJNSC_ILi0EEESX_SX_EEEEENSB_IJNSA_10UnderscoreES10_S10_EEEEENS7_6detail26Sm90ImplicitGemmTileTraitsINSA_20SM90_TMA_LOAD_IM2COLENSA_14ComposedLayoutINSA_7SwizzleILi2ELi4ELi3EEENSA_18smem_ptr_flag_bitsILi8EEENSV_INSB_IJNSB_IJNSC_ILi8EEENSC_ILi32EEEEEENSB_IJSJ_SE_EEENSB_IJSE_NSC_ILi11EEEEEEEEENSB_IJNSB_IJSJ_NSC_ILi512EEEEEENSB_IJSE_SX_EEENSB_IJSX_NSC_ILi16384EEEEEEEEEEEEEvEENS14_INSA_23SM90_TMA_LOAD_MULTICASTENS16_IS18_S1A_NSV_INSB_IJNSB_IJS1B_S1B_EEES1E_S1G_EEENSB_IJS1J_S1K_NSB_IJSX_NSC_ILi4096EEEEEEEEEEEEEvEEEENS_8epilogue10collective6detail29Sm90TmaWarpSpecializedAdapterINS22_15DefaultEpilogueISM_NSB_IJNSB_IJllllEEESE_SX_EEES27_NS21_6thread17LinearCombinationISM_Li1EffLNS28_9ScaleType4KindE0ELNS_15FloatRoundStyleE2ESM_EENS_4gemm15EpilogueDefaultEEEEEvvEEEEvNT_6ParamsE --------------------------
	.section	.nv.constant0._ZN7cutlass13device_kernelINS_4conv6kernel13ConvUniversalINS1_16ConvProblemShapeILNS1_8OperatorE0ELi3EEENS1_10collective14CollectiveConvINS1_46MainloopSm90TmaGmmaWarpSpecializedImplicitGemmILS5_0ELi11ELi3EN4cute5tupleIJNSA_1CILi2EEENSC_ILi1EEESE_EEENS1_36KernelImplicitTmaWarpSpecializedSm90ELi1EEENSB_IJNSC_ILi256EEENSC_ILi64EEENSB_IJSJ_EEEEEENS_12float_e4m3_tESM_NSA_8TiledMMAINSA_8MMA_AtomIJNSA_4SM904GMMA30MMA_64x64x32_F32E4M3E4M3_SS_TNILNSQ_7ScaleInE1ELSS_1EEEEEENSA_6LayoutINSB_IJSE_SE_SE_EEENSB_IJNSC_ILi0EEESX_SX_EEEEENSB_IJNSA_10UnderscoreES10_S10_EEEEENS7_6detail26Sm90ImplicitGemmTileTraitsINSA_20SM90_TMA_LOAD_IM2COLENSA_14ComposedLayoutINSA_7SwizzleILi2ELi4ELi3EEENSA_18smem_ptr_flag_bitsILi8EEENSV_INSB_IJNSB_IJNSC_ILi8EEENSC_ILi32EEEEEENSB_IJSJ_SE_EEENSB_IJSE_NSC_ILi11EEEEEEEEENSB_IJNSB_IJSJ_NSC_ILi512EEEEEENSB_IJSE_SX_EEENSB_IJSX_NSC_ILi16384EEEEEEEEEEEEEvEENS14_INSA_23SM90_TMA_LOAD_MULTICASTENS16_IS18_S1A_NSV_INSB_IJNSB_IJS1B_S1B_EEES1E_S1G_EEENSB_IJS1J_S1K_NSB_IJSX_NSC_ILi4096EEEEEEEEEEEEEvEEEENS_8epilogue10collective6detail29Sm90TmaWarpSpecializedAdapterINS22_15DefaultEpilogueISM_NSB_IJNSB_IJllllEEESE_SX_EEES27_NS21_6thread17LinearCombinationISM_Li1EffLNS28_9ScaleType4KindE0ELNS_15FloatRoundStyleE2ESM_EENS_4gemm15EpilogueDefaultEEEEEvvEEEEvNT_6ParamsE,"a",@progbits
	.sectionflags	@""
	.align	4
.nv.constant0._ZN7cutlass13device_kernelINS_4conv6kernel13ConvUniversalINS1_16ConvProblemShapeILNS1_8OperatorE0ELi3EEENS1_10collective14CollectiveConvINS1_46MainloopSm90TmaGmmaWarpSpecializedImplicitGemmILS5_0ELi11ELi3EN4cute5tupleIJNSA_1CILi2EEENSC_ILi1EEESE_EEENS1_36KernelImplicitTmaWarpSpecializedSm90ELi1EEENSB_IJNSC_ILi256EEENSC_ILi64EEENSB_IJSJ_EEEEEENS_12float_e4m3_tESM_NSA_8TiledMMAINSA_8MMA_AtomIJNSA_4SM904GMMA30MMA_64x64x32_F32E4M3E4M3_SS_TNILNSQ_7ScaleInE1ELSS_1EEEEEENSA_6LayoutINSB_IJSE_SE_SE_EEENSB_IJNSC_ILi0EEESX_SX_EEEEENSB_IJNSA_10UnderscoreES10_S10_EEEEENS7_6detail26Sm90ImplicitGemmTileTraitsINSA_20SM90_TMA_LOAD_IM2COLENSA_14ComposedLayoutINSA_7SwizzleILi2ELi4ELi3EEENSA_18smem_ptr_flag_bitsILi8EEENSV_INSB_IJNSB_IJNSC_ILi8EEENSC_ILi32EEEEEENSB_IJSJ_SE_EEENSB_IJSE_NSC_ILi11EEEEEEEEENSB_IJNSB_IJSJ_NSC_ILi512EEEEEENSB_IJSE_SX_EEENSB_IJSX_NSC_ILi16384EEEEEEEEEEEEEvEENS14_INSA_23SM90_TMA_LOAD_MULTICASTENS16_IS18_S1A_NSV_INSB_IJNSB_IJS1B_S1B_EEES1E_S1G_EEENSB_IJS1J_S1K_NSB_IJSX_NSC_ILi4096EEEEEEEEEEEEEvEEEENS_8epilogue10collective6detail29Sm90TmaWarpSpecializedAdapterINS22_15DefaultEpilogueISM_NSB_IJNSB_IJllllEEESE_SX_EEES27_NS21_6thread17LinearCombinationISM_Li1EffLNS28_9ScaleType4KindE0ELNS_15FloatRoundStyleE2ESM_EENS_4gemm15EpilogueDefaultEEEEEvvEEEEvNT_6ParamsE:
	.zero		1664


//--------------------- SYMBOLS --------------------------

	.type		.nv.reservedSmem.offset0,@object
	.size		.nv.reservedSmem.offset0,0x4
